//
// Generated by NVIDIA NVVM Compiler
//
// Compiler Build ID: CL-36424714
// Cuda compilation tools, release 13.0, V13.0.88
// Based on NVVM 20.0.0
//

.version 9.0
.target sm_100
.address_size 64

	// .globl	_Z11d_CollisionPfS_ff
.const .align 4 .b8 d_w[36];
.const .align 4 .b8 d_Vx[36];
.const .align 4 .b8 d_Vy[36];
.const .align 4 .b8 d_tau[16];

.visible .entry _Z11d_CollisionPfS_ff(
	.param .u64 .ptr .align 1 _Z11d_CollisionPfS_ff_param_0,
	.param .u64 .ptr .align 1 _Z11d_CollisionPfS_ff_param_1,
	.param .f32 _Z11d_CollisionPfS_ff_param_2,
	.param .f32 _Z11d_CollisionPfS_ff_param_3
)
{
	.reg .pred 	%p<2>;
	.reg .b32 	%r<39>;
	.reg .b32 	%f<113>;
	.reg .b64 	%rd<30>;
	.reg .b64 	%fd<23>;

	ld.param.u64 	%rd15, [_Z11d_CollisionPfS_ff_param_0];
	ld.param.f32 	%f6, [_Z11d_CollisionPfS_ff_param_2];
	ld.param.f32 	%f7, [_Z11d_CollisionPfS_ff_param_3];
	cvta.to.global.u64 	%rd16, %rd15;
	mov.u32 	%r13, %ctaid.x;
	mov.u32 	%r14, %ntid.x;
	mov.u32 	%r15, %tid.x;
	mad.lo.s32 	%r16, %r13, %r14, %r15;
	mul.lo.s32 	%r35, %r16, 9;
	mul.wide.s32 	%rd17, %r35, 4;
	add.s64 	%rd18, %rd16, %rd17;
	ld.global.f32 	%f8, [%rd18];
	add.f32 	%f9, %f8, 0f00000000;
	add.s64 	%rd28, %rd18, 4;
	ld.global.f32 	%f10, [%rd18+4];
	add.f32 	%f11, %f9, %f10;
	ld.global.f32 	%f12, [%rd18+8];
	add.f32 	%f13, %f11, %f12;
	ld.global.f32 	%f14, [%rd18+12];
	add.f32 	%f15, %f13, %f14;
	ld.global.f32 	%f16, [%rd18+16];
	add.f32 	%f17, %f15, %f16;
	ld.global.f32 	%f18, [%rd18+20];
	add.f32 	%f19, %f17, %f18;
	ld.global.f32 	%f20, [%rd18+24];
	add.f32 	%f21, %f19, %f20;
	ld.global.f32 	%f22, [%rd18+28];
	add.f32 	%f23, %f21, %f22;
	ld.global.f32 	%f24, [%rd18+32];
	add.f32 	%f1, %f23, %f24;
	mul.f32 	%f2, %f6, %f1;
	mul.f32 	%f3, %f7, %f1;
	ld.const.u32 	%r37, [d_Vx];
	mov.u64 	%rd19, d_Vx;
	cvt.rn.f32.s32 	%f25, %r37;
	fma.rn.f32 	%f26, %f8, %f25, 0f00000000;
	ld.const.u32 	%r17, [d_Vx+4];
	cvt.rn.f32.s32 	%f27, %r17;
	fma.rn.f32 	%f28, %f10, %f27, %f26;
	add.s64 	%rd26, %rd19, 8;
	ld.const.u32 	%r18, [d_Vx+8];
	cvt.rn.f32.s32 	%f29, %r18;
	fma.rn.f32 	%f30, %f12, %f29, %f28;
	ld.const.u32 	%r19, [d_Vx+12];
	cvt.rn.f32.s32 	%f31, %r19;
	fma.rn.f32 	%f32, %f14, %f31, %f30;
	ld.const.u32 	%r20, [d_Vx+16];
	cvt.rn.f32.s32 	%f33, %r20;
	fma.rn.f32 	%f34, %f16, %f33, %f32;
	ld.const.u32 	%r21, [d_Vx+20];
	cvt.rn.f32.s32 	%f35, %r21;
	fma.rn.f32 	%f36, %f18, %f35, %f34;
	ld.const.u32 	%r22, [d_Vx+24];
	cvt.rn.f32.s32 	%f37, %r22;
	fma.rn.f32 	%f38, %f20, %f37, %f36;
	ld.const.u32 	%r23, [d_Vx+28];
	cvt.rn.f32.s32 	%f39, %r23;
	fma.rn.f32 	%f40, %f22, %f39, %f38;
	ld.const.u32 	%r24, [d_Vx+32];
	cvt.rn.f32.s32 	%f41, %r24;
	fma.rn.f32 	%f42, %f24, %f41, %f40;
	cvt.f64.f32 	%fd1, %f42;
	cvt.f64.f32 	%fd2, %f2;
	fma.rn.f64 	%fd3, %fd2, 0d3FE0000000000000, %fd1;
	cvt.rn.f32.f64 	%f43, %fd3;
	div.rn.f32 	%f4, %f43, %f1;
	ld.const.u32 	%r36, [d_Vy];
	mov.u64 	%rd20, d_Vy;
	cvt.rn.f32.s32 	%f44, %r36;
	fma.rn.f32 	%f45, %f8, %f44, 0f00000000;
	ld.const.u32 	%r25, [d_Vy+4];
	cvt.rn.f32.s32 	%f46, %r25;
	fma.rn.f32 	%f47, %f10, %f46, %f45;
	add.s64 	%rd27, %rd20, 8;
	ld.const.u32 	%r26, [d_Vy+8];
	cvt.rn.f32.s32 	%f48, %r26;
	fma.rn.f32 	%f49, %f12, %f48, %f47;
	ld.const.u32 	%r27, [d_Vy+12];
	cvt.rn.f32.s32 	%f50, %r27;
	fma.rn.f32 	%f51, %f14, %f50, %f49;
	ld.const.u32 	%r28, [d_Vy+16];
	cvt.rn.f32.s32 	%f52, %r28;
	fma.rn.f32 	%f53, %f16, %f52, %f51;
	ld.const.u32 	%r29, [d_Vy+20];
	cvt.rn.f32.s32 	%f54, %r29;
	fma.rn.f32 	%f55, %f18, %f54, %f53;
	ld.const.u32 	%r30, [d_Vy+24];
	cvt.rn.f32.s32 	%f56, %r30;
	fma.rn.f32 	%f57, %f20, %f56, %f55;
	ld.const.u32 	%r31, [d_Vy+28];
	cvt.rn.f32.s32 	%f58, %r31;
	fma.rn.f32 	%f59, %f22, %f58, %f57;
	ld.const.u32 	%r32, [d_Vy+32];
	cvt.rn.f32.s32 	%f60, %r32;
	fma.rn.f32 	%f61, %f24, %f60, %f59;
	cvt.f64.f32 	%fd4, %f61;
	cvt.f64.f32 	%fd5, %f3;
	fma.rn.f64 	%fd6, %fd5, 0d3FE0000000000000, %fd4;
	cvt.rn.f32.f64 	%f62, %fd6;
	div.rn.f32 	%f5, %f62, %f1;
	mov.u64 	%rd21, d_w;
	add.s64 	%rd29, %rd21, 4;
	mov.b32 	%r38, 0;
	ld.const.f32 	%f64, [d_tau+8];
	ld.const.f32 	%f76, [d_tau+4];
	ld.const.f32 	%f81, [d_tau+12];
$L__BB0_1:
	ld.param.u64 	%rd25, [_Z11d_CollisionPfS_ff_param_1];
	mul.wide.s32 	%rd22, %r35, 4;
	cvta.to.global.u64 	%rd23, %rd25;
	add.s64 	%rd24, %rd23, %rd22;
	add.s64 	%rd6, %rd24, 4;
	ld.global.f32 	%f63, [%rd28+-4];
	cvt.rn.f32.s32 	%f65, %r37;
	cvt.rn.f32.s32 	%f66, %r36;
	mul.f32 	%f67, %f5, %f66;
	fma.rn.f32 	%f68, %f4, %f65, %f67;
	ld.const.f32 	%f69, [%rd29+-4];
	mul.f32 	%f70, %f1, %f69;
	cvt.f64.f32 	%fd7, %f70;
	mul.f32 	%f71, %f68, 0f40400000;
	add.f32 	%f72, %f71, 0f3F800000;
	cvt.f64.f32 	%fd8, %f72;
	cvt.f64.f32 	%fd9, %f68;
	mul.f64 	%fd10, %fd9, 0d4012000000000000;
	fma.rn.f64 	%fd11, %fd10, %fd9, %fd8;
	mul.f32 	%f73, %f5, %f5;
	fma.rn.f32 	%f74, %f4, %f4, %f73;
	cvt.f64.f32 	%fd12, %f74;
	fma.rn.f64 	%fd13, %fd12, 0dBFF8000000000000, %fd11;
	mul.f64 	%fd14, %fd13, %fd7;
	cvt.rn.f32.f64 	%f75, %fd14;
	mul.f32 	%f77, %f76, %f75;
	fma.rn.f32 	%f78, %f64, %f63, %f77;
	mul.f32 	%f79, %f3, %f66;
	fma.rn.f32 	%f80, %f2, %f65, %f79;
	mul.f32 	%f82, %f81, %f69;
	mul.f32 	%f83, %f3, %f4;
	fma.rn.f32 	%f84, %f2, %f4, %f83;
	sub.f32 	%f85, %f80, %f84;
	fma.rn.f32 	%f86, %f71, %f80, %f85;
	fma.rn.f32 	%f87, %f82, %f86, %f78;
	st.global.f32 	[%rd24], %f87;
	setp.eq.s32 	%p1, %r38, 8;
	@%p1 bra 	$L__BB0_3;
	ld.global.f32 	%f88, [%rd28];
	ld.const.f32 	%f89, [d_tau+8];
	ld.const.u32 	%r33, [%rd26+-4];
	cvt.rn.f32.s32 	%f90, %r33;
	ld.const.u32 	%r34, [%rd27+-4];
	cvt.rn.f32.s32 	%f91, %r34;
	mul.f32 	%f92, %f5, %f91;
	fma.rn.f32 	%f93, %f4, %f90, %f92;
	ld.const.f32 	%f94, [%rd29];
	mul.f32 	%f95, %f1, %f94;
	cvt.f64.f32 	%fd15, %f95;
	mul.f32 	%f96, %f93, 0f40400000;
	add.f32 	%f97, %f96, 0f3F800000;
	cvt.f64.f32 	%fd16, %f97;
	cvt.f64.f32 	%fd17, %f93;
	mul.f64 	%fd18, %fd17, 0d4012000000000000;
	fma.rn.f64 	%fd19, %fd18, %fd17, %fd16;
	mul.f32 	%f98, %f5, %f5;
	fma.rn.f32 	%f99, %f4, %f4, %f98;
	cvt.f64.f32 	%fd20, %f99;
	fma.rn.f64 	%fd21, %fd20, 0dBFF8000000000000, %fd19;
	mul.f64 	%fd22, %fd21, %fd15;
	cvt.rn.f32.f64 	%f100, %fd22;
	ld.const.f32 	%f101, [d_tau+4];
	mul.f32 	%f102, %f101, %f100;
	fma.rn.f32 	%f103, %f89, %f88, %f102;
	mul.f32 	%f104, %f3, %f91;
	fma.rn.f32 	%f105, %f2, %f90, %f104;
	ld.const.f32 	%f106, [d_tau+12];
	mul.f32 	%f107, %f106, %f94;
	mul.f32 	%f108, %f3, %f4;
	fma.rn.f32 	%f109, %f2, %f4, %f108;
	sub.f32 	%f110, %f105, %f109;
	fma.rn.f32 	%f111, %f96, %f105, %f110;
	fma.rn.f32 	%f112, %f107, %f111, %f103;
	st.global.f32 	[%rd6], %f112;
	add.s32 	%r38, %r38, 2;
	ld.const.u32 	%r37, [%rd26];
	ld.const.u32 	%r36, [%rd27];
	add.s64 	%rd29, %rd29, 8;
	add.s64 	%rd28, %rd28, 8;
	add.s64 	%rd27, %rd27, 8;
	add.s32 	%r35, %r35, 2;
	add.s64 	%rd26, %rd26, 8;
	bra.uni 	$L__BB0_1;
$L__BB0_3:
	ret;

}
	// .globl	_Z14d_ImposeFieldsPfS_
.visible .entry _Z14d_ImposeFieldsPfS_(
	.param .u64 .ptr .align 1 _Z14d_ImposeFieldsPfS__param_0,
	.param .u64 .ptr .align 1 _Z14d_ImposeFieldsPfS__param_1
)
{
	.reg .b32 	%r<28>;
	.reg .b32 	%f<137>;
	.reg .b64 	%rd<8>;
	.reg .b64 	%fd<73>;

	ld.param.u64 	%rd1, [_Z14d_ImposeFieldsPfS__param_0];
	ld.param.u64 	%rd2, [_Z14d_ImposeFieldsPfS__param_1];
	cvta.to.global.u64 	%rd3, %rd1;
	cvta.to.global.u64 	%rd4, %rd2;
	mov.u32 	%r1, %ctaid.x;
	mov.u32 	%r2, %ntid.x;
	mov.u32 	%r3, %tid.x;
	mad.lo.s32 	%r4, %r1, %r2, %r3;
	shr.s32 	%r5, %r4, 31;
	shr.u32 	%r6, %r5, 26;
	add.s32 	%r7, %r4, %r6;
	shr.u32 	%r8, %r7, 6;
	mul.lo.s32 	%r9, %r8, 576;
	mul.wide.s32 	%rd5, %r9, 4;
	add.s64 	%rd6, %rd3, %rd5;
	ld.global.f32 	%f1, [%rd6];
	add.f32 	%f2, %f1, 0f00000000;
	ld.global.f32 	%f3, [%rd6+4];
	add.f32 	%f4, %f2, %f3;
	ld.global.f32 	%f5, [%rd6+8];
	add.f32 	%f6, %f4, %f5;
	ld.global.f32 	%f7, [%rd6+12];
	add.f32 	%f8, %f6, %f7;
	ld.global.f32 	%f9, [%rd6+16];
	add.f32 	%f10, %f8, %f9;
	ld.global.f32 	%f11, [%rd6+20];
	add.f32 	%f12, %f10, %f11;
	ld.global.f32 	%f13, [%rd6+24];
	add.f32 	%f14, %f12, %f13;
	ld.global.f32 	%f15, [%rd6+28];
	add.f32 	%f16, %f14, %f15;
	ld.global.f32 	%f17, [%rd6+32];
	add.f32 	%f18, %f16, %f17;
	ld.const.u32 	%r10, [d_Vx];
	cvt.rn.f32.s32 	%f19, %r10;
	mov.f32 	%f20, 0f00000000;
	copysign.f32 	%f21, %f19, %f20;
	ld.const.u32 	%r11, [d_Vy];
	cvt.rn.f32.s32 	%f22, %r11;
	copysign.f32 	%f23, %f22, %f20;
	add.f32 	%f24, %f21, %f23;
	ld.const.f32 	%f25, [d_w];
	mul.f32 	%f26, %f18, %f25;
	cvt.f64.f32 	%fd1, %f26;
	fma.rn.f32 	%f27, %f24, 0f40400000, 0f3F800000;
	cvt.f64.f32 	%fd2, %f27;
	cvt.f64.f32 	%fd3, %f24;
	mul.f64 	%fd4, %fd3, 0d4012000000000000;
	fma.rn.f64 	%fd5, %fd4, %fd3, %fd2;
	mul.f64 	%fd6, %fd5, %fd1;
	cvt.rn.f32.f64 	%f28, %fd6;
	add.s64 	%rd7, %rd4, %rd5;
	st.global.f32 	[%rd7], %f28;
	ld.const.u32 	%r12, [d_Vx+4];
	cvt.rn.f32.s32 	%f29, %r12;
	copysign.f32 	%f30, %f29, %f20;
	ld.const.u32 	%r13, [d_Vy+4];
	cvt.rn.f32.s32 	%f31, %r13;
	copysign.f32 	%f32, %f31, %f20;
	add.f32 	%f33, %f30, %f32;
	ld.const.f32 	%f34, [d_w+4];
	mul.f32 	%f35, %f18, %f34;
	cvt.f64.f32 	%fd7, %f35;
	fma.rn.f32 	%f36, %f33, 0f40400000, 0f3F800000;
	cvt.f64.f32 	%fd8, %f36;
	cvt.f64.f32 	%fd9, %f33;
	mul.f64 	%fd10, %fd9, 0d4012000000000000;
	fma.rn.f64 	%fd11, %fd10, %fd9, %fd8;
	mul.f64 	%fd12, %fd11, %fd7;
	cvt.rn.f32.f64 	%f37, %fd12;
	st.global.f32 	[%rd7+4], %f37;
	ld.const.u32 	%r14, [d_Vx+8];
	cvt.rn.f32.s32 	%f38, %r14;
	copysign.f32 	%f39, %f38, %f20;
	ld.const.u32 	%r15, [d_Vy+8];
	cvt.rn.f32.s32 	%f40, %r15;
	copysign.f32 	%f41, %f40, %f20;
	add.f32 	%f42, %f39, %f41;
	ld.const.f32 	%f43, [d_w+8];
	mul.f32 	%f44, %f18, %f43;
	cvt.f64.f32 	%fd13, %f44;
	fma.rn.f32 	%f45, %f42, 0f40400000, 0f3F800000;
	cvt.f64.f32 	%fd14, %f45;
	cvt.f64.f32 	%fd15, %f42;
	mul.f64 	%fd16, %fd15, 0d4012000000000000;
	fma.rn.f64 	%fd17, %fd16, %fd15, %fd14;
	mul.f64 	%fd18, %fd17, %fd13;
	cvt.rn.f32.f64 	%f46, %fd18;
	st.global.f32 	[%rd7+8], %f46;
	ld.const.u32 	%r16, [d_Vx+12];
	cvt.rn.f32.s32 	%f47, %r16;
	copysign.f32 	%f48, %f47, %f20;
	ld.const.u32 	%r17, [d_Vy+12];
	cvt.rn.f32.s32 	%f49, %r17;
	copysign.f32 	%f50, %f49, %f20;
	add.f32 	%f51, %f48, %f50;
	ld.const.f32 	%f52, [d_w+12];
	mul.f32 	%f53, %f18, %f52;
	cvt.f64.f32 	%fd19, %f53;
	fma.rn.f32 	%f54, %f51, 0f40400000, 0f3F800000;
	cvt.f64.f32 	%fd20, %f54;
	cvt.f64.f32 	%fd21, %f51;
	mul.f64 	%fd22, %fd21, 0d4012000000000000;
	fma.rn.f64 	%fd23, %fd22, %fd21, %fd20;
	mul.f64 	%fd24, %fd23, %fd19;
	cvt.rn.f32.f64 	%f55, %fd24;
	st.global.f32 	[%rd7+12], %f55;
	ld.const.u32 	%r18, [d_Vx+16];
	cvt.rn.f32.s32 	%f56, %r18;
	copysign.f32 	%f57, %f56, %f20;
	ld.const.u32 	%r19, [d_Vy+16];
	cvt.rn.f32.s32 	%f58, %r19;
	copysign.f32 	%f59, %f58, %f20;
	add.f32 	%f60, %f57, %f59;
	ld.const.f32 	%f61, [d_w+16];
	mul.f32 	%f62, %f18, %f61;
	cvt.f64.f32 	%fd25, %f62;
	fma.rn.f32 	%f63, %f60, 0f40400000, 0f3F800000;
	cvt.f64.f32 	%fd26, %f63;
	cvt.f64.f32 	%fd27, %f60;
	mul.f64 	%fd28, %fd27, 0d4012000000000000;
	fma.rn.f64 	%fd29, %fd28, %fd27, %fd26;
	mul.f64 	%fd30, %fd29, %fd25;
	cvt.rn.f32.f64 	%f64, %fd30;
	st.global.f32 	[%rd7+16], %f64;
	ld.const.u32 	%r20, [d_Vx+20];
	cvt.rn.f32.s32 	%f65, %r20;
	copysign.f32 	%f66, %f65, %f20;
	ld.const.u32 	%r21, [d_Vy+20];
	cvt.rn.f32.s32 	%f67, %r21;
	copysign.f32 	%f68, %f67, %f20;
	add.f32 	%f69, %f66, %f68;
	ld.const.f32 	%f70, [d_w+20];
	mul.f32 	%f71, %f18, %f70;
	cvt.f64.f32 	%fd31, %f71;
	fma.rn.f32 	%f72, %f69, 0f40400000, 0f3F800000;
	cvt.f64.f32 	%fd32, %f72;
	cvt.f64.f32 	%fd33, %f69;
	mul.f64 	%fd34, %fd33, 0d4012000000000000;
	fma.rn.f64 	%fd35, %fd34, %fd33, %fd32;
	mul.f64 	%fd36, %fd35, %fd31;
	cvt.rn.f32.f64 	%f73, %fd36;
	st.global.f32 	[%rd7+20], %f73;
	ld.const.u32 	%r22, [d_Vx+24];
	cvt.rn.f32.s32 	%f74, %r22;
	copysign.f32 	%f75, %f74, %f20;
	ld.const.u32 	%r23, [d_Vy+24];
	cvt.rn.f32.s32 	%f76, %r23;
	copysign.f32 	%f77, %f76, %f20;
	add.f32 	%f78, %f75, %f77;
	ld.const.f32 	%f79, [d_w+24];
	mul.f32 	%f80, %f18, %f79;
	cvt.f64.f32 	%fd37, %f80;
	fma.rn.f32 	%f81, %f78, 0f40400000, 0f3F800000;
	cvt.f64.f32 	%fd38, %f81;
	cvt.f64.f32 	%fd39, %f78;
	mul.f64 	%fd40, %fd39, 0d4012000000000000;
	fma.rn.f64 	%fd41, %fd40, %fd39, %fd38;
	mul.f64 	%fd42, %fd41, %fd37;
	cvt.rn.f32.f64 	%f82, %fd42;
	st.global.f32 	[%rd7+24], %f82;
	ld.const.u32 	%r24, [d_Vx+28];
	cvt.rn.f32.s32 	%f83, %r24;
	copysign.f32 	%f84, %f83, %f20;
	ld.const.u32 	%r25, [d_Vy+28];
	cvt.rn.f32.s32 	%f85, %r25;
	copysign.f32 	%f86, %f85, %f20;
	add.f32 	%f87, %f84, %f86;
	ld.const.f32 	%f88, [d_w+28];
	mul.f32 	%f89, %f18, %f88;
	cvt.f64.f32 	%fd43, %f89;
	fma.rn.f32 	%f90, %f87, 0f40400000, 0f3F800000;
	cvt.f64.f32 	%fd44, %f90;
	cvt.f64.f32 	%fd45, %f87;
	mul.f64 	%fd46, %fd45, 0d4012000000000000;
	fma.rn.f64 	%fd47, %fd46, %fd45, %fd44;
	mul.f64 	%fd48, %fd47, %fd43;
	cvt.rn.f32.f64 	%f91, %fd48;
	st.global.f32 	[%rd7+28], %f91;
	ld.const.u32 	%r26, [d_Vx+32];
	cvt.rn.f32.s32 	%f92, %r26;
	copysign.f32 	%f93, %f92, %f20;
	ld.const.u32 	%r27, [d_Vy+32];
	cvt.rn.f32.s32 	%f94, %r27;
	copysign.f32 	%f95, %f94, %f20;
	add.f32 	%f96, %f93, %f95;
	ld.const.f32 	%f97, [d_w+32];
	mul.f32 	%f98, %f18, %f97;
	cvt.f64.f32 	%fd49, %f98;
	fma.rn.f32 	%f99, %f96, 0f40400000, 0f3F800000;
	cvt.f64.f32 	%fd50, %f99;
	cvt.f64.f32 	%fd51, %f96;
	mul.f64 	%fd52, %fd51, 0d4012000000000000;
	fma.rn.f64 	%fd53, %fd52, %fd51, %fd50;
	mul.f64 	%fd54, %fd53, %fd49;
	cvt.rn.f32.f64 	%f100, %fd54;
	st.global.f32 	[%rd7+32], %f100;
	ld.global.f32 	%f101, [%rd6+2268];
	add.f32 	%f102, %f101, 0f00000000;
	ld.global.f32 	%f103, [%rd6+2272];
	add.f32 	%f104, %f102, %f103;
	ld.global.f32 	%f105, [%rd6+2276];
	add.f32 	%f106, %f104, %f105;
	ld.global.f32 	%f107, [%rd6+2280];
	add.f32 	%f108, %f106, %f107;
	ld.global.f32 	%f109, [%rd6+2284];
	add.f32 	%f110, %f108, %f109;
	ld.global.f32 	%f111, [%rd6+2288];
	add.f32 	%f112, %f110, %f111;
	ld.global.f32 	%f113, [%rd6+2292];
	add.f32 	%f114, %f112, %f113;
	ld.global.f32 	%f115, [%rd6+2296];
	add.f32 	%f116, %f114, %f115;
	ld.global.f32 	%f117, [%rd6+2300];
	add.f32 	%f118, %f116, %f117;
	mul.f32 	%f119, %f118, %f25;
	cvt.f64.f32 	%fd55, %f119;
	mul.f64 	%fd56, %fd5, %fd55;
	cvt.rn.f32.f64 	%f120, %fd56;
	st.global.f32 	[%rd7+2268], %f120;
	mul.f32 	%f121, %f118, %f34;
	cvt.f64.f32 	%fd57, %f121;
	mul.f64 	%fd58, %fd11, %fd57;
	cvt.rn.f32.f64 	%f122, %fd58;
	st.global.f32 	[%rd7+2272], %f122;
	mul.f32 	%f123, %f118, %f43;
	cvt.f64.f32 	%fd59, %f123;
	mul.f64 	%fd60, %fd17, %fd59;
	cvt.rn.f32.f64 	%f124, %fd60;
	st.global.f32 	[%rd7+2276], %f124;
	mul.f32 	%f125, %f118, %f52;
	cvt.f64.f32 	%fd61, %f125;
	mul.f64 	%fd62, %fd23, %fd61;
	cvt.rn.f32.f64 	%f126, %fd62;
	st.global.f32 	[%rd7+2280], %f126;
	mul.f32 	%f127, %f118, %f61;
	cvt.f64.f32 	%fd63, %f127;
	mul.f64 	%fd64, %fd29, %fd63;
	cvt.rn.f32.f64 	%f128, %fd64;
	st.global.f32 	[%rd7+2284], %f128;
	mul.f32 	%f129, %f118, %f70;
	cvt.f64.f32 	%fd65, %f129;
	mul.f64 	%fd66, %fd35, %fd65;
	cvt.rn.f32.f64 	%f130, %fd66;
	st.global.f32 	[%rd7+2288], %f130;
	mul.f32 	%f131, %f118, %f79;
	cvt.f64.f32 	%fd67, %f131;
	mul.f64 	%fd68, %fd41, %fd67;
	cvt.rn.f32.f64 	%f132, %fd68;
	st.global.f32 	[%rd7+2292], %f132;
	mul.f32 	%f133, %f118, %f88;
	cvt.f64.f32 	%fd69, %f133;
	mul.f64 	%fd70, %fd47, %fd69;
	cvt.rn.f32.f64 	%f134, %fd70;
	st.global.f32 	[%rd7+2296], %f134;
	mul.f32 	%f135, %f118, %f97;
	cvt.f64.f32 	%fd71, %f135;
	mul.f64 	%fd72, %fd53, %fd71;
	cvt.rn.f32.f64 	%f136, %fd72;
	st.global.f32 	[%rd7+2300], %f136;
	ret;

}
	// .globl	_Z11d_AdvectionPfS_
.visible .entry _Z11d_AdvectionPfS_(
	.param .u64 .ptr .align 1 _Z11d_AdvectionPfS__param_0,
	.param .u64 .ptr .align 1 _Z11d_AdvectionPfS__param_1
)
{
	.reg .b32 	%r<176>;
	.reg .b32 	%f<10>;
	.reg .b64 	%rd<25>;

	ld.param.u64 	%rd1, [_Z11d_AdvectionPfS__param_0];
	ld.param.u64 	%rd2, [_Z11d_AdvectionPfS__param_1];
	mov.u32 	%r1, %ctaid.x;
	mov.u32 	%r2, %ntid.x;
	mov.u32 	%r3, %tid.x;
	mad.lo.s32 	%r4, %r1, %r2, %r3;
	mul.lo.s32 	%r5, %r4, 9;
	shr.s32 	%r6, %r4, 31;
	shr.u32 	%r7, %r6, 26;
	add.s32 	%r8, %r4, %r7;
	and.b32  	%r9, %r8, -64;
	sub.s32 	%r10, %r4, %r9;
	add.s32 	%r11, %r10, 64;
	shr.s32 	%r12, %r8, 6;
	add.s32 	%r13, %r12, 10;
	cvta.to.global.u64 	%rd3, %rd2;
	cvta.to.global.u64 	%rd4, %rd1;
	ld.const.u32 	%r14, [d_Vx];
	add.s32 	%r15, %r13, %r14;
	mul.hi.s32 	%r16, %r15, 1717986919;
	shr.u32 	%r17, %r16, 31;
	shr.u32 	%r18, %r16, 2;
	add.s32 	%r19, %r18, %r17;
	mul.lo.s32 	%r20, %r19, 10;
	sub.s32 	%r21, %r15, %r20;
	ld.const.u32 	%r22, [d_Vy];
	add.s32 	%r23, %r11, %r22;
	shr.s32 	%r24, %r23, 31;
	shr.u32 	%r25, %r24, 26;
	add.s32 	%r26, %r23, %r25;
	and.b32  	%r27, %r26, -64;
	sub.s32 	%r28, %r23, %r27;
	shl.b32 	%r29, %r21, 6;
	add.s32 	%r30, %r29, %r28;
	mul.lo.s32 	%r31, %r30, 9;
	mul.wide.s32 	%rd5, %r5, 4;
	add.s64 	%rd6, %rd3, %rd5;
	ld.global.f32 	%f1, [%rd6];
	mul.wide.s32 	%rd7, %r31, 4;
	add.s64 	%rd8, %rd4, %rd7;
	st.global.f32 	[%rd8], %f1;
	ld.const.u32 	%r32, [d_Vx+4];
	add.s32 	%r33, %r13, %r32;
	mul.hi.s32 	%r34, %r33, 1717986919;
	shr.u32 	%r35, %r34, 31;
	shr.u32 	%r36, %r34, 2;
	add.s32 	%r37, %r36, %r35;
	mul.lo.s32 	%r38, %r37, 10;
	sub.s32 	%r39, %r33, %r38;
	ld.const.u32 	%r40, [d_Vy+4];
	add.s32 	%r41, %r11, %r40;
	shr.s32 	%r42, %r41, 31;
	shr.u32 	%r43, %r42, 26;
	add.s32 	%r44, %r41, %r43;
	and.b32  	%r45, %r44, -64;
	sub.s32 	%r46, %r41, %r45;
	shl.b32 	%r47, %r39, 6;
	add.s32 	%r48, %r47, %r46;
	mul.lo.s32 	%r49, %r48, 9;
	ld.global.f32 	%f2, [%rd6+4];
	mul.wide.s32 	%rd9, %r49, 4;
	add.s64 	%rd10, %rd4, %rd9;
	st.global.f32 	[%rd10+4], %f2;
	ld.const.u32 	%r50, [d_Vx+8];
	add.s32 	%r51, %r13, %r50;
	mul.hi.s32 	%r52, %r51, 1717986919;
	shr.u32 	%r53, %r52, 31;
	shr.u32 	%r54, %r52, 2;
	add.s32 	%r55, %r54, %r53;
	mul.lo.s32 	%r56, %r55, 10;
	sub.s32 	%r57, %r51, %r56;
	ld.const.u32 	%r58, [d_Vy+8];
	add.s32 	%r59, %r11, %r58;
	shr.s32 	%r60, %r59, 31;
	shr.u32 	%r61, %r60, 26;
	add.s32 	%r62, %r59, %r61;
	and.b32  	%r63, %r62, -64;
	sub.s32 	%r64, %r59, %r63;
	shl.b32 	%r65, %r57, 6;
	add.s32 	%r66, %r65, %r64;
	mul.lo.s32 	%r67, %r66, 9;
	ld.global.f32 	%f3, [%rd6+8];
	mul.wide.s32 	%rd11, %r67, 4;
	add.s64 	%rd12, %rd4, %rd11;
	st.global.f32 	[%rd12+8], %f3;
	ld.const.u32 	%r68, [d_Vx+12];
	add.s32 	%r69, %r13, %r68;
	mul.hi.s32 	%r70, %r69, 1717986919;
	shr.u32 	%r71, %r70, 31;
	shr.u32 	%r72, %r70, 2;
	add.s32 	%r73, %r72, %r71;
	mul.lo.s32 	%r74, %r73, 10;
	sub.s32 	%r75, %r69, %r74;
	ld.const.u32 	%r76, [d_Vy+12];
	add.s32 	%r77, %r11, %r76;
	shr.s32 	%r78, %r77, 31;
	shr.u32 	%r79, %r78, 26;
	add.s32 	%r80, %r77, %r79;
	and.b32  	%r81, %r80, -64;
	sub.s32 	%r82, %r77, %r81;
	shl.b32 	%r83, %r75, 6;
	add.s32 	%r84, %r83, %r82;
	mul.lo.s32 	%r85, %r84, 9;
	ld.global.f32 	%f4, [%rd6+12];
	mul.wide.s32 	%rd13, %r85, 4;
	add.s64 	%rd14, %rd4, %rd13;
	st.global.f32 	[%rd14+12], %f4;
	ld.const.u32 	%r86, [d_Vx+16];
	add.s32 	%r87, %r13, %r86;
	mul.hi.s32 	%r88, %r87, 1717986919;
	shr.u32 	%r89, %r88, 31;
	shr.u32 	%r90, %r88, 2;
	add.s32 	%r91, %r90, %r89;
	mul.lo.s32 	%r92, %r91, 10;
	sub.s32 	%r93, %r87, %r92;
	ld.const.u32 	%r94, [d_Vy+16];
	add.s32 	%r95, %r11, %r94;
	shr.s32 	%r96, %r95, 31;
	shr.u32 	%r97, %r96, 26;
	add.s32 	%r98, %r95, %r97;
	and.b32  	%r99, %r98, -64;
	sub.s32 	%r100, %r95, %r99;
	shl.b32 	%r101, %r93, 6;
	add.s32 	%r102, %r101, %r100;
	mul.lo.s32 	%r103, %r102, 9;
	ld.global.f32 	%f5, [%rd6+16];
	mul.wide.s32 	%rd15, %r103, 4;
	add.s64 	%rd16, %rd4, %rd15;
	st.global.f32 	[%rd16+16], %f5;
	ld.const.u32 	%r104, [d_Vx+20];
	add.s32 	%r105, %r13, %r104;
	mul.hi.s32 	%r106, %r105, 1717986919;
	shr.u32 	%r107, %r106, 31;
	shr.u32 	%r108, %r106, 2;
	add.s32 	%r109, %r108, %r107;
	mul.lo.s32 	%r110, %r109, 10;
	sub.s32 	%r111, %r105, %r110;
	ld.const.u32 	%r112, [d_Vy+20];
	add.s32 	%r113, %r11, %r112;
	shr.s32 	%r114, %r113, 31;
	shr.u32 	%r115, %r114, 26;
	add.s32 	%r116, %r113, %r115;
	and.b32  	%r117, %r116, -64;
	sub.s32 	%r118, %r113, %r117;
	shl.b32 	%r119, %r111, 6;
	add.s32 	%r120, %r119, %r118;
	mul.lo.s32 	%r121, %r120, 9;
	ld.global.f32 	%f6, [%rd6+20];
	mul.wide.s32 	%rd17, %r121, 4;
	add.s64 	%rd18, %rd4, %rd17;
	st.global.f32 	[%rd18+20], %f6;
	ld.const.u32 	%r122, [d_Vx+24];
	add.s32 	%r123, %r13, %r122;
	mul.hi.s32 	%r124, %r123, 1717986919;
	shr.u32 	%r125, %r124, 31;
	shr.u32 	%r126, %r124, 2;
	add.s32 	%r127, %r126, %r125;
	mul.lo.s32 	%r128, %r127, 10;
	sub.s32 	%r129, %r123, %r128;
	ld.const.u32 	%r130, [d_Vy+24];
	add.s32 	%r131, %r11, %r130;
	shr.s32 	%r132, %r131, 31;
	shr.u32 	%r133, %r132, 26;
	add.s32 	%r134, %r131, %r133;
	and.b32  	%r135, %r134, -64;
	sub.s32 	%r136, %r131, %r135;
	shl.b32 	%r137, %r129, 6;
	add.s32 	%r138, %r137, %r136;
	mul.lo.s32 	%r139, %r138, 9;
	ld.global.f32 	%f7, [%rd6+24];
	mul.wide.s32 	%rd19, %r139, 4;
	add.s64 	%rd20, %rd4, %rd19;
	st.global.f32 	[%rd20+24], %f7;
	ld.const.u32 	%r140, [d_Vx+28];
	add.s32 	%r141, %r13, %r140;
	mul.hi.s32 	%r142, %r141, 1717986919;
	shr.u32 	%r143, %r142, 31;
	shr.u32 	%r144, %r142, 2;
	add.s32 	%r145, %r144, %r143;
	mul.lo.s32 	%r146, %r145, 10;
	sub.s32 	%r147, %r141, %r146;
	ld.const.u32 	%r148, [d_Vy+28];
	add.s32 	%r149, %r11, %r148;
	shr.s32 	%r150, %r149, 31;
	shr.u32 	%r151, %r150, 26;
	add.s32 	%r152, %r149, %r151;
	and.b32  	%r153, %r152, -64;
	sub.s32 	%r154, %r149, %r153;
	shl.b32 	%r155, %r147, 6;
	add.s32 	%r156, %r155, %r154;
	mul.lo.s32 	%r157, %r156, 9;
	ld.global.f32 	%f8, [%rd6+28];
	mul.wide.s32 	%rd21, %r157, 4;
	add.s64 	%rd22, %rd4, %rd21;
	st.global.f32 	[%rd22+28], %f8;
	ld.const.u32 	%r158, [d_Vx+32];
	add.s32 	%r159, %r13, %r158;
	mul.hi.s32 	%r160, %r159, 1717986919;
	shr.u32 	%r161, %r160, 31;
	shr.u32 	%r162, %r160, 2;
	add.s32 	%r163, %r162, %r161;
	mul.lo.s32 	%r164, %r163, 10;
	sub.s32 	%r165, %r159, %r164;
	ld.const.u32 	%r166, [d_Vy+32];
	add.s32 	%r167, %r11, %r166;
	shr.s32 	%r168, %r167, 31;
	shr.u32 	%r169, %r168, 26;
	add.s32 	%r170, %r167, %r169;
	and.b32  	%r171, %r170, -64;
	sub.s32 	%r172, %r167, %r171;
	shl.b32 	%r173, %r165, 6;
	add.s32 	%r174, %r173, %r172;
	mul.lo.s32 	%r175, %r174, 9;
	ld.global.f32 	%f9, [%rd6+32];
	mul.wide.s32 	%rd23, %r175, 4;
	add.s64 	%rd24, %rd4, %rd23;
	st.global.f32 	[%rd24+32], %f9;
	ret;

}


// ===== COMPILED SASS (sm_100) =====

	.target	sm_100

	.elftype	@"ET_EXEC"


//--------------------- .note.nv.tkinfo           --------------------------
	.section	.note.nv.tkinfo,"",@"SHT_NOTE"
	.sectionflags	@"SHF_NOTE_NV_TKINFO"
	.tkinfo
        /*0018*/ 	.word	0x00000002
        /*0030*/ 	.string	""
        /*0030*/ 	.string	"ptxas"
        /*0030*/ 	.string	"Cuda compilation tools, release 13.0, V13.0.88"
        /*0030*/ 	.string	"Build cuda_13.0.r13.0/compiler.36424714_0"
        /*0030*/ 	.string	"-arch sm_100 -m 64 "



//--------------------- .note.nv.cuinfo           --------------------------
	.section	.note.nv.cuinfo,"",@"SHT_NOTE"
	.sectionflags	@"SHF_NOTE_NV_CUINFO"
        /*0018*/ 	.short	0x0002
        /*001a*/ 	.short	0x0064
        /*001c*/ 	.short	0x0082
	.zero		2


//--------------------- .nv.info                  --------------------------
	.section	.nv.info,"",@"SHT_CUDA_INFO"
	.align	4


	//----- nvinfo : EIATTR_REGCOUNT
	.align		4
        /*0000*/ 	.byte	0x04, 0x2f
        /*0002*/ 	.short	(.L_5 - .L_4)
	.align		4
.L_4:
        /*0004*/ 	.word	index@(_Z11d_CollisionPfS_ff)
        /*0008*/ 	.word	0x00000020


	//----- nvinfo : EIATTR_FRAME_SIZE
	.align		4
.L_5:
        /*000c*/ 	.byte	0x04, 0x11
        /*000e*/ 	.short	(.L_7 - .L_6)
	.align		4
.L_6:
        /*0010*/ 	.word	index@($__internal_0_$__cuda_sm3x_div_rn_noftz_f32_slowpath)
        /*0014*/ 	.word	0x00000000


	//----- nvinfo : EIATTR_FRAME_SIZE
	.align		4
.L_7:
        /*0018*/ 	.byte	0x04, 0x11
        /*001a*/ 	.short	(.L_9 - .L_8)
	.align		4
.L_8:
        /*001c*/ 	.word	index@(_Z11d_CollisionPfS_ff)
        /*0020*/ 	.word	0x00000000


	//----- nvinfo : EIATTR_REGCOUNT
	.align		4
.L_9:
        /*0024*/ 	.byte	0x04, 0x2f
        /*0026*/ 	.short	(.L_11 - .L_10)
	.align		4
.L_10:
        /*0028*/ 	.word	index@(_Z14d_ImposeFieldsPfS_)
        /*002c*/ 	.word	0x00000020


	//----- nvinfo : EIATTR_FRAME_SIZE
	.align		4
.L_11:
        /*0030*/ 	.byte	0x04, 0x11
        /*0032*/ 	.short	(.L_13 - .L_12)
	.align		4
.L_12:
        /*0034*/ 	.word	index@(_Z14d_ImposeFieldsPfS_)
        /*0038*/ 	.word	0x00000000


	//----- nvinfo : EIATTR_REGCOUNT
	.align		4
.L_13:
        /*003c*/ 	.byte	0x04, 0x2f
        /*003e*/ 	.short	(.L_15 - .L_14)
	.align		4
.L_14:
        /*0040*/ 	.word	index@(_Z11d_AdvectionPfS_)
        /*0044*/ 	.word	0x00000014


	//----- nvinfo : EIATTR_FRAME_SIZE
	.align		4
.L_15:
        /*0048*/ 	.byte	0x04, 0x11
        /*004a*/ 	.short	(.L_17 - .L_16)
	.align		4
.L_16:
        /*004c*/ 	.word	index@(_Z11d_AdvectionPfS_)
        /*0050*/ 	.word	0x00000000


	//----- nvinfo : EIATTR_MIN_STACK_SIZE
	.align		4
.L_17:
        /*0054*/ 	.byte	0x04, 0x12
        /*0056*/ 	.short	(.L_19 - .L_18)
	.align		4
.L_18:
        /*0058*/ 	.word	index@(_Z11d_AdvectionPfS_)
        /*005c*/ 	.word	0x00000000


	//----- nvinfo : EIATTR_MIN_STACK_SIZE
	.align		4
.L_19:
        /*0060*/ 	.byte	0x04, 0x12
        /*0062*/ 	.short	(.L_21 - .L_20)
	.align		4
.L_20:
        /*0064*/ 	.word	index@(_Z14d_ImposeFieldsPfS_)
        /*0068*/ 	.word	0x00000000


	//----- nvinfo : EIATTR_MIN_STACK_SIZE
	.align		4
.L_21:
        /*006c*/ 	.byte	0x04, 0x12
        /*006e*/ 	.short	(.L_23 - .L_22)
	.align		4
.L_22:
        /*0070*/ 	.word	index@(_Z11d_CollisionPfS_ff)
        /*0074*/ 	.word	0x00000000
.L_23:


//--------------------- .nv.compat                --------------------------
	.section	.nv.compat,"",@"SHT_CUDA_COMPAT_INFO"
	.align	4
        /*0000*/ 	.byte	0x02, 0x09, 0x00, 0x00, 0x02, 0x02, 0x01, 0x00, 0x02, 0x05, 0x05, 0x00, 0x03, 0x07, 0x01, 0x01
        /*0010*/ 	.byte	0x02, 0x03, 0x00, 0x00, 0x02, 0x06, 0x01, 0x00, 0x04, 0x0b, 0x08, 0x00, 0x01, 0x00, 0x00, 0x00
        /*0020*/ 	.byte	0x00, 0x00, 0x00, 0x00


//--------------------- .nv.info._Z11d_AdvectionPfS_ --------------------------
	.section	.nv.info._Z11d_AdvectionPfS_,"",@"SHT_CUDA_INFO"
	.sectionflags	@""
	.align	4


	//----- nvinfo : EIATTR_CUDA_API_VERSION
	.align		4
        /*0000*/ 	.byte	0x04, 0x37
        /*0002*/ 	.short	(.L_25 - .L_24)
.L_24:
        /*0004*/ 	.word	0x00000082


	//----- nvinfo : EIATTR_KPARAM_INFO
	.align		4
.L_25:
        /*0008*/ 	.byte	0x04, 0x17
        /*000a*/ 	.short	(.L_27 - .L_26)
.L_26:
        /*000c*/ 	.word	0x00000000
        /*0010*/ 	.short	0x0001
        /*0012*/ 	.short	0x0008
        /*0014*/ 	.byte	0x00, 0xf5, 0x21, 0x00


	//----- nvinfo : EIATTR_KPARAM_INFO
	.align		4
.L_27:
        /*0018*/ 	.byte	0x04, 0x17
        /*001a*/ 	.short	(.L_29 - .L_28)
.L_28:
        /*001c*/ 	.word	0x00000000
        /*0020*/ 	.short	0x0000
        /*0022*/ 	.short	0x0000
        /*0024*/ 	.byte	0x00, 0xf5, 0x21, 0x00


	//----- nvinfo : EIATTR_SPARSE_MMA_MASK
	.align		4
.L_29:
        /*0028*/ 	.byte	0x03, 0x50
        /*002a*/ 	.short	0x0000


	//----- nvinfo : EIATTR_MAXREG_COUNT
	.align		4
        /*002c*/ 	.byte	0x03, 0x1b
        /*002e*/ 	.short	0x00ff


	//----- nvinfo : EIATTR_MERCURY_ISA_VERSION
	.align		4
        /*0030*/ 	.byte	0x03, 0x5f
        /*0032*/ 	.short	0x0101


	//----- nvinfo : EIATTR_VRC_CTA_INIT_COUNT
	.align		4
        /*0034*/ 	.byte	0x02, 0x4a
	.zero		1
	.zero		1


	//----- nvinfo : EIATTR_EXIT_INSTR_OFFSETS
	.align		4
        /*0038*/ 	.byte	0x04, 0x1c
        /*003a*/ 	.short	(.L_31 - .L_30)


	//   ....[0]....
.L_30:
        /*003c*/ 	.word	0x000009d0


	//----- nvinfo : EIATTR_CBANK_PARAM_SIZE
	.align		4
.L_31:
        /*0040*/ 	.byte	0x03, 0x19
        /*0042*/ 	.short	0x0010


	//----- nvinfo : EIATTR_PARAM_CBANK
	.align		4
        /*0044*/ 	.byte	0x04, 0x0a
        /*0046*/ 	.short	(.L_33 - .L_32)
	.align		4
.L_32:
        /*0048*/ 	.word	index@(.nv.constant0._Z11d_AdvectionPfS_)
        /*004c*/ 	.short	0x0380
        /*004e*/ 	.short	0x0010


	//----- nvinfo : EIATTR_SW_WAR
	.align		4
.L_33:
        /*0050*/ 	.byte	0x04, 0x36
        /*0052*/ 	.short	(.L_35 - .L_34)
.L_34:
        /*0054*/ 	.word	0x00000008
.L_35:


//--------------------- .nv.info._Z14d_ImposeFieldsPfS_ --------------------------
	.section	.nv.info._Z14d_ImposeFieldsPfS_,"",@"SHT_CUDA_INFO"
	.sectionflags	@""
	.align	4


	//----- nvinfo : EIATTR_CUDA_API_VERSION
	.align		4
        /*0000*/ 	.byte	0x04, 0x37
        /*0002*/ 	.short	(.L_37 - .L_36)
.L_36:
        /*0004*/ 	.word	0x00000082


	//----- nvinfo : EIATTR_KPARAM_INFO
	.align		4
.L_37:
        /*0008*/ 	.byte	0x04, 0x17
        /*000a*/ 	.short	(.L_39 - .L_38)
.L_38:
        /*000c*/ 	.word	0x00000000
        /*0010*/ 	.short	0x0001
        /*0012*/ 	.short	0x0008
        /*0014*/ 	.byte	0x00, 0xf5, 0x21, 0x00


	//----- nvinfo : EIATTR_KPARAM_INFO
	.align		4
.L_39:
        /*0018*/ 	.byte	0x04, 0x17
        /*001a*/ 	.short	(.L_41 - .L_40)
.L_40:
        /*001c*/ 	.word	0x00000000
        /*0020*/ 	.short	0x0000
        /*0022*/ 	.short	0x0000
        /*0024*/ 	.byte	0x00, 0xf5, 0x21, 0x00


	//----- nvinfo : EIATTR_SPARSE_MMA_MASK
	.align		4
.L_41:
        /*0028*/ 	.byte	0x03, 0x50
        /*002a*/ 	.short	0x0000


	//----- nvinfo : EIATTR_MAXREG_COUNT
	.align		4
        /*002c*/ 	.byte	0x03, 0x1b
        /*002e*/ 	.short	0x00ff


	//----- nvinfo : EIATTR_MERCURY_ISA_VERSION
	.align		4
        /*0030*/ 	.byte	0x03, 0x5f
        /*0032*/ 	.short	0x0101


	//----- nvinfo : EIATTR_VRC_CTA_INIT_COUNT
	.align		4
        /*0034*/ 	.byte	0x02, 0x4a
	.zero		1
	.zero		1


	//----- nvinfo : EIATTR_EXIT_INSTR_OFFSETS
	.align		4
        /*0038*/ 	.byte	0x04, 0x1c
        /*003a*/ 	.short	(.L_43 - .L_42)


	//   ....[0]....
.L_42:
        /*003c*/ 	.word	0x00000f00


	//----- nvinfo : EIATTR_CBANK_PARAM_SIZE
	.align		4
.L_43:
        /*0040*/ 	.byte	0x03, 0x19
        /*0042*/ 	.short	0x0010


	//----- nvinfo : EIATTR_PARAM_CBANK
	.align		4
        /*0044*/ 	.byte	0x04, 0x0a
        /*0046*/ 	.short	(.L_45 - .L_44)
	.align		4
.L_44:
        /*0048*/ 	.word	index@(.nv.constant0._Z14d_ImposeFieldsPfS_)
        /*004c*/ 	.short	0x0380
        /*004e*/ 	.short	0x0010


	//----- nvinfo : EIATTR_SW_WAR
	.align		4
.L_45:
        /*0050*/ 	.byte	0x04, 0x36
        /*0052*/ 	.short	(.L_47 - .L_46)
.L_46:
        /*0054*/ 	.word	0x00000008
.L_47:


//--------------------- .nv.info._Z11d_CollisionPfS_ff --------------------------
	.section	.nv.info._Z11d_CollisionPfS_ff,"",@"SHT_CUDA_INFO"
	.sectionflags	@""
	.align	4


	//----- nvinfo : EIATTR_CUDA_API_VERSION
	.align		4
        /*0000*/ 	.byte	0x04, 0x37
        /*0002*/ 	.short	(.L_49 - .L_48)
.L_48:
        /*0004*/ 	.word	0x00000082


	//----- nvinfo : EIATTR_KPARAM_INFO
	.align		4
.L_49:
        /*0008*/ 	.byte	0x04, 0x17
        /*000a*/ 	.short	(.L_51 - .L_50)
.L_50:
        /*000c*/ 	.word	0x00000000
        /*0010*/ 	.short	0x0003
        /*0012*/ 	.short	0x0014
        /*0014*/ 	.byte	0x00, 0xf0, 0x11, 0x00


	//----- nvinfo : EIATTR_KPARAM_INFO
	.align		4
.L_51:
        /*0018*/ 	.byte	0x04, 0x17
        /*001a*/ 	.short	(.L_53 - .L_52)
.L_52:
        /*001c*/ 	.word	0x00000000
        /*0020*/ 	.short	0x0002
        /*0022*/ 	.short	0x0010
        /*0024*/ 	.byte	0x00, 0xf0, 0x11, 0x00


	//----- nvinfo : EIATTR_KPARAM_INFO
	.align		4
.L_53:
        /*0028*/ 	.byte	0x04, 0x17
        /*002a*/ 	.short	(.L_55 - .L_54)
.L_54:
        /*002c*/ 	.word	0x00000000
        /*0030*/ 	.short	0x0001
        /*0032*/ 	.short	0x0008
        /*0034*/ 	.byte	0x00, 0xf5, 0x21, 0x00


	//----- nvinfo : EIATTR_KPARAM_INFO
	.align		4
.L_55:
        /*0038*/ 	.byte	0x04, 0x17
        /*003a*/ 	.short	(.L_57 - .L_56)
.L_56:
        /*003c*/ 	.word	0x00000000
        /*0040*/ 	.short	0x0000
        /*0042*/ 	.short	0x0000
        /*0044*/ 	.byte	0x00, 0xf5, 0x21, 0x00


	//----- nvinfo : EIATTR_SPARSE_MMA_MASK
	.align		4
.L_57:
        /*0048*/ 	.byte	0x03, 0x50
        /*004a*/ 	.short	0x0000


	//----- nvinfo : EIATTR_MAXREG_COUNT
	.align		4
        /*004c*/ 	.byte	0x03, 0x1b
        /*004e*/ 	.short	0x00ff


	//----- nvinfo : EIATTR_MERCURY_ISA_VERSION
	.align		4
        /*0050*/ 	.byte	0x03, 0x5f
        /*0052*/ 	.short	0x0101


	//----- nvinfo : EIATTR_VRC_CTA_INIT_COUNT
	.align		4
        /*0054*/ 	.byte	0x02, 0x4a
	.zero		1
	.zero		1


	//----- nvinfo : EIATTR_EXIT_INSTR_OFFSETS
	.align		4
        /*0058*/ 	.byte	0x04, 0x1c
        /*005a*/ 	.short	(.L_59 - .L_58)


	//   ....[0]....
.L_58:
        /*005c*/ 	.word	0x00001660


	//----- nvinfo : EIATTR_CRS_STACK_SIZE
	.align		4
.L_59:
        /*0060*/ 	.byte	0x04, 0x1e
        /*0062*/ 	.short	(.L_61 - .L_60)
.L_60:
        /*0064*/ 	.word	0x00000000


	//----- nvinfo : EIATTR_CBANK_PARAM_SIZE
	.align		4
.L_61:
        /*0068*/ 	.byte	0x03, 0x19
        /*006a*/ 	.short	0x0018


	//----- nvinfo : EIATTR_PARAM_CBANK
	.align		4
        /*006c*/ 	.byte	0x04, 0x0a
        /*006e*/ 	.short	(.L_63 - .L_62)
	.align		4
.L_62:
        /*0070*/ 	.word	index@(.nv.constant0._Z11d_CollisionPfS_ff)
        /*0074*/ 	.short	0x0380
        /*0076*/ 	.short	0x0018


	//----- nvinfo : EIATTR_SW_WAR
	.align		4
.L_63:
        /*0078*/ 	.byte	0x04, 0x36
        /*007a*/ 	.short	(.L_65 - .L_64)
.L_64:
        /*007c*/ 	.word	0x00000008
.L_65:


//--------------------- .nv.callgraph             --------------------------
	.section	.nv.callgraph,"",@"SHT_CUDA_CALLGRAPH"
	.align	4
	.sectionentsize	8
	.align		4
        /*0000*/ 	.word	0x00000000
	.align		4
        /*0004*/ 	.word	0xffffffff
	.align		4
        /*0008*/ 	.word	0x00000000
	.align		4
        /*000c*/ 	.word	0xfffffffe
	.align		4
        /*0010*/ 	.word	0x00000000
	.align		4
        /*0014*/ 	.word	0xfffffffd
	.align		4
        /*0018*/ 	.word	0x00000000
	.align		4
        /*001c*/ 	.word	0xfffffffc


//--------------------- .nv.constant3             --------------------------
	.section	.nv.constant3,"a",@progbits
	.align	4
.nv.constant3:
	.type		d_w,@object
	.size		d_w,(d_Vx - d_w)
d_w:
	.zero		36
	.type		d_Vx,@object
	.size		d_Vx,(d_Vy - d_Vx)
d_Vx:
	.zero		36
	.type		d_Vy,@object
	.size		d_Vy,(d_tau - d_Vy)
d_Vy:
	.zero		36
	.type		d_tau,@object
	.size		d_tau,(.L_3 - d_tau)
d_tau:
	.zero		16
.L_3:


//--------------------- .text._Z11d_AdvectionPfS_ --------------------------
	.section	.text._Z11d_AdvectionPfS_,"ax",@progbits
	.align	128
        .global         _Z11d_AdvectionPfS_
        .type           _Z11d_AdvectionPfS_,@function
        .size           _Z11d_AdvectionPfS_,(.L_x_19 - _Z11d_AdvectionPfS_)
        .other          _Z11d_AdvectionPfS_,@"STO_CUDA_ENTRY STV_DEFAULT"
_Z11d_AdvectionPfS_:
.text._Z11d_AdvectionPfS_:
[----:B------:R-:W-:Y:S01]  /*0000*/  LDC R1, c[0x0][0x37c] ;  /* 0x0000df00ff017b82 */ /* 0x000fe20000000800 */
[----:B------:R-:W0:Y:S07]  /*0010*/  S2R R5, SR_TID.X ;  /* 0x0000000000057919 */ /* 0x000e2e0000002100 */
[----:B------:R-:W0:Y:S01]  /*0020*/  S2UR UR6, SR_CTAID.X ;  /* 0x00000000000679c3 */ /* 0x000e220000002500 */
[----:B------:R-:W1:Y:S01]  /*0030*/  LDCU.64 UR4, c[0x0][0x358] ;  /* 0x00006b00ff0477ac */ /* 0x000e620008000a00 */
[----:B------:R-:W2:Y:S06]  /*0040*/  LDCU.128 UR16, c[0x3][0x40] ;  /* 0x00c00800ff1077ac */ /* 0x000eac0008000c00 */
[----:B------:R-:W0:Y:S01]  /*0050*/  LDC R6, c[0x0][0x360] ;  /* 0x0000d800ff067b82 */ /* 0x000e220000000800 */
[----:B------:R-:W3:Y:S01]  /*0060*/  LDCU.128 UR8, c[0x3][0x50] ;  /* 0x00c00a00ff0877ac */ /* 0x000ee20008000c00 */
[----:B------:R-:W4:Y:S06]  /*0070*/  LDCU.128 UR12, c[0x3][0x30] ;  /* 0x00c00600ff0c77ac */ /* 0x000f2c0008000c00 */
[----:B------:R-:W5:Y:S01]  /*0080*/  LDC.64 R2, c[0x0][0x388] ;  /* 0x0000e200ff027b82 */ /* 0x000f620000000a00 */
[----:B0-----:R-:W-:Y:S01]  /*0090*/  IMAD R6, R6, UR6, R5 ;  /* 0x0000000606067c24 */ /* 0x001fe2000f8e0205 */
[----:B------:R-:W0:Y:S03]  /*00a0*/  LDCU UR6, c[0x3][0x24] ;  /* 0x00c00480ff0677ac */ /* 0x000e260008000800 */
[----:B------:R-:W-:-:S04]  /*00b0*/  IMAD R5, R6, 0x9, RZ ;  /* 0x0000000906057824 */ /* 0x000fc800078e02ff */
[----:B-----5:R-:W-:-:S05]  /*00c0*/  IMAD.WIDE R2, R5, 0x4, R2 ;  /* 0x0000000405027825 */ /* 0x020fca00078e0202 */
[----:B-1----:R-:W5:Y:S01]  /*00d0*/  LDG.E R13, desc[UR4][R2.64] ;  /* 0x00000004020d7981 */ /* 0x002f62000c1e1900 */
[----:B------:R-:W-:-:S04]  /*00e0*/  SHF.R.S32.HI R5, RZ, 0x1f, R6 ;  /* 0x0000001fff057819 */ /* 0x000fc80000011406 */
[----:B------:R-:W-:-:S04]  /*00f0*/  LEA.HI R5, R5, R6, RZ, 0x6 ;  /* 0x0000000605057211 */ /* 0x000fc800078f30ff */
[C---:B------:R-:W-:Y:S02]  /*0100*/  LOP3.LUT R7, R5.reuse, 0xffffffc0, RZ, 0xc0, !PT ;  /* 0xffffffc005077812 */ /* 0x040fe400078ec0ff */
[----:B------:R-:W-:Y:S02]  /*0110*/  LEA.HI.SX32 R0, R5, 0xa, 0x1a ;  /* 0x0000000a05007811 */ /* 0x000fe400078fd2ff */
[----:B------:R-:W-:Y:S01]  /*0120*/  IADD3 R6, PT, PT, R6, 0x40, -R7 ;  /* 0x0000004006067810 */ /* 0x000fe20007ffe807 */
[----:B------:R-:W1:Y:S02]  /*0130*/  LDC.64 R4, c[0x0][0x380] ;  /* 0x0000e000ff047b82 */ /* 0x000e640000000a00 */
[----:B0-----:R-:W-:Y:S01]  /*0140*/  VIADD R7, R0, UR6 ;  /* 0x0000000600077c36 */ /* 0x001fe20008000000 */
[----:B------:R-:W0:Y:S01]  /*0150*/  LDCU.64 UR6, c[0x3][0x28] ;  /* 0x00c00500ff0677ac */ /* 0x000e220008000a00 */
[----:B--2---:R-:W-:Y:S02]  /*0160*/  VIADD R10, R6, UR18 ;  /* 0x00000012060a7c36 */ /* 0x004fe40008000000 */
[----:B------:R-:W-:-:S03]  /*0170*/  IMAD.HI R8, R7, 0x66666667, RZ ;  /* 0x6666666707087827 */ /* 0x000fc600078e02ff */
[----:B------:R-:W-:Y:S02]  /*0180*/  SHF.R.S32.HI R11, RZ, 0x1f, R10 ;  /* 0x0000001fff0b7819 */ /* 0x000fe4000001140a */
[----:B------:R-:W-:Y:S02]  /*0190*/  SHF.R.U32.HI R9, RZ, 0x1f, R8 ;  /* 0x0000001fff097819 */ /* 0x000fe40000011608 */
[----:B------:R-:W-:Y:S02]  /*01a0*/  LEA.HI R11, R11, R10, RZ, 0x6 ;  /* 0x0000000a0b0b7211 */ /* 0x000fe400078f30ff */
[----:B------:R-:W-:Y:S02]  /*01b0*/  LEA.HI R8, R8, R9, RZ, 0x1e ;  /* 0x0000000908087211 */ /* 0x000fe400078ff0ff */
[----:B------:R-:W-:-:S03]  /*01c0*/  LOP3.LUT R11, R11, 0xffffffc0, RZ, 0xc0, !PT ;  /* 0xffffffc00b0b7812 */ /* 0x000fc600078ec0ff */
[----:B------:R-:W-:Y:S01]  /*01d0*/  IMAD R8, R8, -0xa, R7 ;  /* 0xfffffff608087824 */ /* 0x000fe200078e0207 */
[----:B------:R-:W-:-:S05]  /*01e0*/  IADD3 R11, PT, PT, R10, -R11, RZ ;  /* 0x8000000b0a0b7210 */ /* 0x000fca0007ffe0ff */
[----:B------:R-:W-:-:S04]  /*01f0*/  IMAD R8, R8, 0x40, R11 ;  /* 0x0000004008087824 */ /* 0x000fc800078e020b */
[----:B------:R-:W-:-:S04]  /*0200*/  IMAD R9, R8, 0x9, RZ ;  /* 0x0000000908097824 */ /* 0x000fc800078e02ff */
[----:B-1----:R-:W-:-:S05]  /*0210*/  IMAD.WIDE R8, R9, 0x4, R4 ;  /* 0x0000000409087825 */ /* 0x002fca00078e0204 */
[----:B-----5:R1:W-:Y:S04]  /*0220*/  STG.E desc[UR4][R8.64], R13 ;  /* 0x0000000d08007986 */ /* 0x0203e8000c101904 */
[----:B------:R-:W2:Y:S01]  /*0230*/  LDG.E R17, desc[UR4][R2.64+0x4] ;  /* 0x0000040402117981 */ /* 0x000ea2000c1e1900 */
[----:B0-----:R-:W-:Y:S01]  /*0240*/  VIADD R7, R0, UR6 ;  /* 0x0000000600077c36 */ /* 0x001fe20008000000 */
[----:B------:R-:W-:-:S03]  /*0250*/  IADD3 R12, PT, PT, R6, UR19, RZ ;  /* 0x00000013060c7c10 */ /* 0x000fc6000fffe0ff */
[----:B------:R-:W-:Y:S01]  /*0260*/  IMAD.HI R10, R7, 0x66666667, RZ ;  /* 0x66666667070a7827 */ /* 0x000fe200078e02ff */
[----:B------:R-:W-:-:S04]  /*0270*/  SHF.R.S32.HI R15, RZ, 0x1f, R12 ;  /* 0x0000001fff0f7819 */ /* 0x000fc8000001140c */
[----:B------:R-:W-:Y:S02]  /*0280*/  SHF.R.U32.HI R11, RZ, 0x1f, R10 ;  /* 0x0000001fff0b7819 */ /* 0x000fe4000001160a */
[----:B------:R-:W-:Y:S02]  /*0290*/  LEA.HI R15, R15, R12, RZ, 0x6 ;  /* 0x0000000c0f0f7211 */ /* 0x000fe400078f30ff */
[----:B------:R-:W-:Y:S02]  /*02a0*/  LEA.HI R10, R10, R11, RZ, 0x1e ;  /* 0x0000000b0a0a7211 */ /* 0x000fe400078ff0ff */
[----:B------:R-:W-:-:S03]  /*02b0*/  LOP3.LUT R15, R15, 0xffffffc0, RZ, 0xc0, !PT ;  /* 0xffffffc00f0f7812 */ /* 0x000fc600078ec0ff */
[----:B------:R-:W-:Y:S02]  /*02c0*/  IMAD R10, R10, -0xa, R7 ;  /* 0xfffffff60a0a7824 */ /* 0x000fe400078e0207 */
[----:B------:R-:W-:-:S04]  /*02d0*/  IMAD.IADD R15, R12, 0x1, -R15 ;  /* 0x000000010c0f7824 */ /* 0x000fc800078e0a0f */
[----:B------:R-:W-:-:S04]  /*02e0*/  IMAD R10, R10, 0x40, R15 ;  /* 0x000000400a0a7824 */ /* 0x000fc800078e020f */
[----:B-1----:R-:W-:-:S04]  /*02f0*/  IMAD R9, R10, 0x9, RZ ;  /* 0x000000090a097824 */ /* 0x002fc800078e02ff */
[----:B------:R-:W-:Y:S01]  /*0300*/  IMAD.WIDE R8, R9, 0x4, R4 ;  /* 0x0000000409087825 */ /* 0x000fe200078e0204 */
[----:B------:R-:W-:Y:S01]  /*0310*/  IADD3 R7, PT, PT, R0, UR7, RZ ;  /* 0x0000000700077c10 */ /* 0x000fe2000fffe0ff */
[----:B------:R-:W0:Y:S03]  /*0320*/  LDCU.64 UR6, c[0x3][0x60] ;  /* 0x00c00c00ff0677ac */ /* 0x000e260008000a00 */
[----:B--2---:R1:W-:Y:S04]  /*0330*/  STG.E desc[UR4][R8.64+0x4], R17 ;  /* 0x0000041108007986 */ /* 0x0043e8000c101904 */
[----:B------:R-:W2:Y:S01]  /*0340*/  LDG.E R15, desc[UR4][R2.64+0x8] ;  /* 0x00000804020f7981 */ /* 0x000ea2000c1e1900 */
[----:B---3--:R-:W-:-:S02]  /*0350*/  VIADD R12, R6, UR8 ;  /* 0x00000008060c7c36 */ /* 0x008fc40008000000 */
[----:B------:R-:W-:-:S03]  /*0360*/  IMAD.HI R10, R7, 0x66666667, RZ ;  /* 0x66666667070a7827 */ /* 0x000fc600078e02ff */
[----:B------:R-:W-:Y:S02]  /*0370*/  SHF.R.S32.HI R13, RZ, 0x1f, R12 ;  /* 0x0000001fff0d7819 */ /* 0x000fe4000001140c */
[----:B------:R-:W-:Y:S02]  /*0380*/  SHF.R.U32.HI R11, RZ, 0x1f, R10 ;  /* 0x0000001fff0b7819 */ /* 0x000fe4000001160a */
[----:B------:R-:W-:Y:S02]  /*0390*/  LEA.HI R13, R13, R12, RZ, 0x6 ;  /* 0x0000000c0d0d7211 */ /* 0x000fe400078f30ff */
[----:B------:R-:W-:Y:S02]  /*03a0*/  LEA.HI R10, R10, R11, RZ, 0x1e ;  /* 0x0000000b0a0a7211 */ /* 0x000fe400078ff0ff */
[----:B------:R-:W-:-:S03]  /*03b0*/  LOP3.LUT R13, R13, 0xffffffc0, RZ, 0xc0, !PT ;  /* 0xffffffc00d0d7812 */ /* 0x000fc600078ec0ff */
[----:B------:R-:W-:Y:S02]  /*03c0*/  IMAD R10, R10, -0xa, R7 ;  /* 0xfffffff60a0a7824 */ /* 0x000fe400078e0207 */
[----:B------:R-:W-:-:S05]  /*03d0*/  IMAD.IADD R13, R12, 0x1, -R13 ;  /* 0x000000010c0d7824 */ /* 0x000fca00078e0a0d */
[----:B------:R-:W-:-:S05]  /*03e0*/  LEA R10, R10, R13, 0x6 ;  /* 0x0000000d0a0a7211 */ /* 0x000fca00078e30ff */
[----:B-1----:R-:W-:-:S04]  /*03f0*/  IMAD R9, R10, 0x9, RZ ;  /* 0x000000090a097824 */ /* 0x002fc800078e02ff */
[----:B------:R-:W-:-:S05]  /*0400*/  IMAD.WIDE R8, R9, 0x4, R4 ;  /* 0x0000000409087825 */ /* 0x000fca00078e0204 */
[----:B--2---:R1:W-:Y:S04]  /*0410*/  STG.E desc[UR4][R8.64+0x8], R15 ;  /* 0x0000080f08007986 */ /* 0x0043e8000c101904 */
[----:B------:R-:W2:Y:S01]  /*0420*/  LDG.E R17, desc[UR4][R2.64+0xc] ;  /* 0x00000c0402117981 */ /* 0x000ea2000c1e1900 */
[----:B----4-:R-:W-:Y:S02]  /*0430*/  VIADD R7, R0, UR12 ;  /* 0x0000000c00077c36 */ /* 0x010fe40008000000 */
[----:B------:R-:W-:Y:S02]  /*0440*/  VIADD R12, R6, UR9 ;  /* 0x00000009060c7c36 */ /* 0x000fe40008000000 */
        /* <DEDUP_REMOVED lines=9> */
[----:B-1----:R-:W-:-:S04]  /*04e0*/  IMAD R9, R10, 0x9, RZ ;  /* 0x000000090a097824 */ /* 0x002fc800078e02ff */
[----:B------:R-:W-:-:S05]  /*04f0*/  IMAD.WIDE R8, R9, 0x4, R4 ;  /* 0x0000000409087825 */ /* 0x000fca00078e0204 */
[----:B--2---:R1:W-:Y:S04]  /*0500*/  STG.E desc[UR4][R8.64+0xc], R17 ;  /* 0x00000c1108007986 */ /* 0x0043e8000c101904 */
[----:B------:R-:W2:Y:S01]  /*0510*/  LDG.E R15, desc[UR4][R2.64+0x10] ;  /* 0x00001004020f7981 */ /* 0x000ea2000c1e1900 */
[----:B------:R-:W-:Y:S01]  /*0520*/  VIADD R7, R0, UR13 ;  /* 0x0000000d00077c36 */ /* 0x000fe20008000000 */
        /* <DEDUP_REMOVED lines=12> */
[----:B------:R-:W-:-:S04]  /*05f0*/  IADD3 R7, PT, PT, R0, UR14, RZ ;  /* 0x0000000e00077c10 */ /* 0x000fc8000fffe0ff */
[----:B--2---:R1:W-:Y:S04]  /*0600*/  STG.E desc[UR4][R8.64+0x10], R15 ;  /* 0x0000100f08007986 */ /* 0x0043e8000c101904 */
[----:B------:R-:W2:Y:S01]  /*0610*/  LDG.E R17, desc[UR4][R2.64+0x14] ;  /* 0x0000140402117981 */ /* 0x000ea2000c1e1900 */
[----:B------:R-:W-:Y:S02]  /*0620*/  VIADD R12, R6, UR11 ;  /* 0x0000000b060c7c36 */ /* 0x000fe40008000000 */
        /* <DEDUP_REMOVED lines=10> */
[----:B------:R-:W-:Y:S01]  /*06d0*/  IMAD.WIDE R8, R9, 0x4, R4 ;  /* 0x0000000409087825 */ /* 0x000fe200078e0204 */
[----:B0-----:R-:W-:Y:S01]  /*06e0*/  IADD3 R12, PT, PT, R6, UR6, RZ ;  /* 0x00000006060c7c10 */ /* 0x001fe2000fffe0ff */
[----:B------:R-:W0:Y:S03]  /*06f0*/  LDCU UR6, c[0x3][0x68] ;  /* 0x00c00d00ff0677ac */ /* 0x000e260008000800 */
[----:B--2---:R1:W-:Y:S04]  /*0700*/  STG.E desc[UR4][R8.64+0x14], R17 ;  /* 0x0000141108007986 */ /* 0x0043e8000c101904 */
[----:B------:R-:W2:Y:S01]  /*0710*/  LDG.E R15, desc[UR4][R2.64+0x18] ;  /* 0x00001804020f7981 */ /* 0x000ea2000c1e1900 */
[----:B------:R-:W-:Y:S01]  /*0720*/  VIADD R7, R0, UR15 ;  /* 0x0000000f00077c36 */ /* 0x000fe20008000000 */
[----:B------:R-:W-:-:S03]  /*0730*/  SHF.R.S32.HI R13, RZ, 0x1f, R12 ;  /* 0x0000001fff0d7819 */ /* 0x000fc6000001140c */
[----:B------:R-:W-:Y:S01]  /*0740*/  IMAD.HI R10, R7, 0x66666667, RZ ;  /* 0x66666667070a7827 */ /* 0x000fe200078e02ff */
[----:B------:R-:W-:-:S04]  /*0750*/  LEA.HI R13, R13, R12, RZ, 0x6 ;  /* 0x0000000c0d0d7211 */ /* 0x000fc800078f30ff */
[----:B------:R-:W-:Y:S02]  /*0760*/  SHF.R.U32.HI R11, RZ, 0x1f, R10 ;  /* 0x0000001fff0b7819 */ /* 0x000fe4000001160a */
[----:B------:R-:W-:Y:S02]  /*0770*/  LOP3.LUT R13, R13, 0xffffffc0, RZ, 0xc0, !PT ;  /* 0xffffffc00d0d7812 */ /* 0x000fe400078ec0ff */
[----:B------:R-:W-:-:S03]  /*0780*/  LEA.HI R10, R10, R11, RZ, 0x1e ;  /* 0x0000000b0a0a7211 */ /* 0x000fc600078ff0ff */
[----:B------:R-:W-:Y:S02]  /*0790*/  IMAD.IADD R13, R12, 0x1, -R13 ;  /* 0x000000010c0d7824 */ /* 0x000fe400078e0a0d */
[----:B------:R-:W-:-:S05]  /*07a0*/  IMAD R10, R10, -0xa, R7 ;  /* 0xfffffff60a0a7824 */ /* 0x000fca00078e0207 */
[----:B------:R-:W-:-:S05]  /*07b0*/  LEA R10, R10, R13, 0x6 ;  /* 0x0000000d0a0a7211 */ /* 0x000fca00078e30ff */
[----:B-1----:R-:W-:-:S04]  /*07c0*/  IMAD R9, R10, 0x9, RZ ;  /* 0x000000090a097824 */ /* 0x002fc800078e02ff */
[----:B------:R-:W-:Y:S01]  /*07d0*/  IMAD.WIDE R8, R9, 0x4, R4 ;  /* 0x0000000409087825 */ /* 0x000fe200078e0204 */
[----:B------:R-:W-:-:S04]  /*07e0*/  IADD3 R12, PT, PT, R6, UR7, RZ ;  /* 0x00000007060c7c10 */ /* 0x000fc8000fffe0ff */
        /* <DEDUP_REMOVED lines=14> */
[----:B0-----:R-:W-:-:S04]  /*08d0*/  IADD3 R10, PT, PT, R6, UR6, RZ ;  /* 0x00000006060a7c10 */ /* 0x001fc8000fffe0ff */
[----:B--2---:R-:W-:Y:S04]  /*08e0*/  STG.E desc[UR4][R8.64+0x1c], R17 ;  /* 0x00001c1108007986 */ /* 0x004fe8000c101904 */
        /* <DEDUP_REMOVED lines=11> */
[----:B------:R-:W-:-:S04]  /*09a0*/  IMAD R7, R7, 0x9, RZ ;  /* 0x0000000907077824 */ /* 0x000fc800078e02ff */
[----:B------:R-:W-:-:S05]  /*09b0*/  IMAD.WIDE R4, R7, 0x4, R4 ;  /* 0x0000000407047825 */ /* 0x000fca00078e0204 */
[----:B--2---:R-:W-:Y:S01]  /*09c0*/  STG.E desc[UR4][R4.64+0x20], R3 ;  /* 0x0000200304007986 */ /* 0x004fe2000c101904 */
[----:B------:R-:W-:Y:S05]  /*09d0*/  EXIT ;  /* 0x000000000000794d */ /* 0x000fea0003800000 */
.L_x_0:
[----:B------:R-:W-:-:S00]  /*09e0*/  BRA `(.L_x_0) ;  /* 0xfffffffc00fc7947 */ /* 0x000fc0000383ffff */
[----:B------:R-:W-:-:S00]  /*09f0*/  NOP ;  /* 0x0000000000007918 */ /* 0x000fc00000000000 */
        /* <DEDUP_REMOVED lines=8> */
.L_x_19:


//--------------------- .text._Z14d_ImposeFieldsPfS_ --------------------------
	.section	.text._Z14d_ImposeFieldsPfS_,"ax",@progbits
	.align	128
        .global         _Z14d_ImposeFieldsPfS_
        .type           _Z14d_ImposeFieldsPfS_,@function
        .size           _Z14d_ImposeFieldsPfS_,(.L_x_20 - _Z14d_ImposeFieldsPfS_)
        .other          _Z14d_ImposeFieldsPfS_,@"STO_CUDA_ENTRY STV_DEFAULT"
_Z14d_ImposeFieldsPfS_:
.text._Z14d_ImposeFieldsPfS_:
[----:B------:R-:W-:Y:S01]  /*0000*/  LDC R1, c[0x0][0x37c] ;  /* 0x0000df00ff017b82 */ /* 0x000fe20000000800 */
[----:B------:R-:W0:Y:S01]  /*0010*/  LDCU.128 UR12, c[0x3][0x40] ;  /* 0x00c00800ff0c77ac */ /* 0x000e220008000c00 */
[----:B------:R-:W-:Y:S01]  /*0020*/  HFMA2 R17, -RZ, RZ, 2.125, 0 ;  /* 0x40400000ff117431 */ /* 0x000fe200000001ff */
[----:B------:R-:W1:Y:S01]  /*0030*/  LDCU.128 UR16, c[0x3][0x20] ;  /* 0x00c00400ff1077ac */ /* 0x000e620008000c00 */
[----:B------:R-:W2:Y:S01]  /*0040*/  LDCU.128 UR4, c[0x3][0x50] ;  /* 0x00c00a00ff0477ac */ /* 0x000ea20008000c00 */
[----:B------:R-:W3:Y:S01]  /*0050*/  LDCU.128 UR8, c[0x3][0x30] ;  /* 0x00c00600ff0877ac */ /* 0x000ee20008000c00 */
[----:B0-----:R-:W-:Y:S02]  /*0060*/  I2FP.F32.S32 R2, UR14 ;  /* 0x0000000e00027c45 */ /* 0x001fe40008201400 */
[----:B------:R-:W-:Y:S02]  /*0070*/  I2FP.F32.S32 R4, UR15 ;  /* 0x0000000f00047c45 */ /* 0x000fe40008201400 */
[----:B-1----:R-:W-:-:S02]  /*0080*/  I2FP.F32.S32 R0, UR17 ;  /* 0x0000001100007c45 */ /* 0x002fc40008201400 */
[----:B------:R-:W-:Y:S02]  /*0090*/  LOP3.LUT R3, RZ, 0x80000000, R2, 0xb8, !PT ;  /* 0x80000000ff037812 */ /* 0x000fe400078eb802 */
[----:B------:R-:W-:Y:S02]  /*00a0*/  LOP3.LUT R0, RZ, 0x80000000, R0, 0xb8, !PT ;  /* 0x80000000ff007812 */ /* 0x000fe400078eb800 */
[----:B------:R-:W-:Y:S02]  /*00b0*/  I2FP.F32.S32 R2, UR18 ;  /* 0x0000001200027c45 */ /* 0x000fe40008201400 */
[----:B------:R-:W-:Y:S01]  /*00c0*/  LOP3.LUT R5, RZ, 0x80000000, R4, 0xb8, !PT ;  /* 0x80000000ff057812 */ /* 0x000fe200078eb804 */
[----:B------:R-:W-:Y:S01]  /*00d0*/  FADD R12, R0, R3 ;  /* 0x00000003000c7221 */ /* 0x000fe20000000000 */
[----:B------:R-:W-:Y:S02]  /*00e0*/  LOP3.LUT R14, RZ, 0x80000000, R2, 0xb8, !PT ;  /* 0x80000000ff0e7812 */ /* 0x000fe400078eb802 */
[----:B--2---:R-:W-:Y:S01]  /*00f0*/  I2FP.F32.S32 R4, UR4 ;  /* 0x0000000400047c45 */ /* 0x004fe20008201400 */
[----:B------:R0:W1:Y:S01]  /*0100*/  F2F.F64.F32 R2, R12 ;  /* 0x0000000c00027310 */ /* 0x0000620000201800 */
[----:B------:R-:W-:Y:S01]  /*0110*/  I2FP.F32.S32 R0, UR19 ;  /* 0x0000001300007c45 */ /* 0x000fe20008201400 */
[----:B------:R-:W-:Y:S01]  /*0120*/  FADD R14, R14, R5 ;  /* 0x000000050e0e7221 */ /* 0x000fe20000000000 */
[----:B------:R-:W-:Y:S01]  /*0130*/  LOP3.LUT R5, RZ, 0x80000000, R4, 0xb8, !PT ;  /* 0x80000000ff057812 */ /* 0x000fe200078eb804 */
[----:B------:R-:W-:Y:S01]  /*0140*/  FFMA R22, R12, R17, 1 ;  /* 0x3f8000000c167423 */ /* 0x000fe20000000011 */
[----:B------:R-:W-:-:S02]  /*0150*/  LOP3.LUT R0, RZ, 0x80000000, R0, 0xb8, !PT ;  /* 0x80000000ff007812 */ /* 0x000fc400078eb800 */
[----:B---3--:R-:W-:Y:S01]  /*0160*/  I2FP.F32.S32 R4, UR8 ;  /* 0x0000000800047c45 */ /* 0x008fe20008201400 */
[----:B------:R-:W-:Y:S01]  /*0170*/  F2F.F64.F32 R18, R22 ;  /* 0x0000001600127310 */ /* 0x000fe20000201800 */
[----:B------:R-:W-:Y:S01]  /*0180*/  I2FP.F32.S32 R6, UR5 ;  /* 0x0000000500067c45 */ /* 0x000fe20008201400 */
[----:B------:R-:W-:Y:S01]  /*0190*/  FADD R20, R0, R5 ;  /* 0x0000000500147221 */ /* 0x000fe20000000000 */
[----:B------:R-:W-:Y:S01]  /*01a0*/  LOP3.LUT R16, RZ, 0x80000000, R4, 0xb8, !PT ;  /* 0x80000000ff107812 */ /* 0x000fe200078eb804 */
[----:B------:R-:W2:Y:S01]  /*01b0*/  LDCU.64 UR4, c[0x3][0x60] ;  /* 0x00c00c00ff0477ac */ /* 0x000ea20008000a00 */
[----:B------:R-:W-:Y:S01]  /*01c0*/  LOP3.LUT R7, RZ, 0x80000000, R6, 0xb8, !PT ;  /* 0x80000000ff077812 */ /* 0x000fe200078eb806 */
[----:B0-----:R-:W-:Y:S01]  /*01d0*/  FFMA R12, R20, R17, 1 ;  /* 0x3f800000140c7423 */ /* 0x001fe20000000011 */
[----:B------:R-:W-:Y:S01]  /*01e0*/  I2FP.F32.S32 R0, UR9 ;  /* 0x0000000900007c45 */ /* 0x000fe20008201400 */
[----:B------:R0:W-:Y:S01]  /*01f0*/  F2F.F64.F32 R10, R14 ;  /* 0x0000000e000a7310 */ /* 0x0001e20000201800 */
[----:B------:R-:W-:Y:S01]  /*0200*/  I2FP.F32.S32 R6, UR6 ;  /* 0x0000000600067c45 */ /* 0x000fe20008201400 */
[----:B------:R-:W-:Y:S01]  /*0210*/  FADD R16, R16, R7 ;  /* 0x0000000710107221 */ /* 0x000fe20000000000 */
[----:B------:R-:W-:-:S02]  /*0220*/  LOP3.LUT R0, RZ, 0x80000000, R0, 0xb8, !PT ;  /* 0x80000000ff007812 */ /* 0x000fc400078eb800 */
[----:B------:R-:W-:Y:S01]  /*0230*/  LOP3.LUT R7, RZ, 0x80000000, R6, 0xb8, !PT ;  /* 0x80000000ff077812 */ /* 0x000fe200078eb806 */
[-C--:B------:R-:W-:Y:S01]  /*0240*/  FFMA R24, R16, R17.reuse, 1 ;  /* 0x3f80000010187423 */ /* 0x080fe20000000011 */
[----:B------:R-:W-:Y:S01]  /*0250*/  I2FP.F32.S32 R25, UR7 ;  /* 0x0000000700197c45 */ /* 0x000fe20008201400 */
[----:B0-----:R-:W-:Y:S01]  /*0260*/  FFMA R14, R14, R17, 1 ;  /* 0x3f8000000e0e7423 */ /* 0x001fe20000000011 */
[----:B------:R1:W0:Y:S01]  /*0270*/  F2F.F64.F32 R4, R20 ;  /* 0x0000001400047310 */ /* 0x0002220000201800 */
[----:B------:R-:W-:-:S04]  /*0280*/  FADD R0, R0, R7 ;  /* 0x0000000700007221 */ /* 0x000fc80000000000 */
[----:B------:R-:W-:Y:S01]  /*0290*/  FFMA R17, R0, R17, 1 ;  /* 0x3f80000000117423 */ /* 0x000fe20000000011 */
[----:B-1----:R-:W-:Y:S02]  /*02a0*/  DMUL R20, R2, 4.5 ;  /* 0x4012000002147828 */ /* 0x002fe40000000000 */
[----:B------:R-:W1:Y:S01]  /*02b0*/  F2F.F64.F32 R14, R14 ;  /* 0x0000000e000e7310 */ /* 0x000e620000201800 */
[----:B0-----:R-:W-:-:S07]  /*02c0*/  DMUL R22, R4, 4.5 ;  /* 0x4012000004167828 */ /* 0x001fce0000000000 */
[----:B------:R0:W3:Y:S01]  /*02d0*/  F2F.F64.F32 R6, R0 ;  /* 0x0000000000067310 */ /* 0x0000e20000201800 */
[----:B------:R-:W-:Y:S02]  /*02e0*/  DFMA R2, R2, R20, R18 ;  /* 0x000000140202722b */ /* 0x000fe40000000012 */
[----:B------:R-:W-:-:S05]  /*02f0*/  DMUL R20, R10, 4.5 ;  /* 0x401200000a147828 */ /* 0x000fca0000000000 */
[----:B------:R-:W4:Y:S01]  /*0300*/  F2F.F64.F32 R12, R12 ;  /* 0x0000000c000c7310 */ /* 0x000f220000201800 */
[----:B0-----:R-:W-:Y:S02]  /*0310*/  LOP3.LUT R0, RZ, 0x80000000, R25, 0xb8, !PT ;  /* 0x80000000ff007812 */ /* 0x001fe400078eb819 */
[----:B-1----:R-:W-:Y:S01]  /*0320*/  DFMA R10, R10, R20, R14 ;  /* 0x000000140a0a722b */ /* 0x002fe2000000000e */
[----:B------:R-:W-:Y:S02]  /*0330*/  I2FP.F32.S32 R14, UR11 ;  /* 0x0000000b000e7c45 */ /* 0x000fe40008201400 */
[----:B--2---:R-:W-:Y:S02]  /*0340*/  I2FP.F32.S32 R15, UR4 ;  /* 0x00000004000f7c45 */ /* 0x004fe40008201400 */
[----:B------:R0:W1:Y:S01]  /*0350*/  F2F.F64.F32 R8, R16 ;  /* 0x0000001000087310 */ /* 0x0000620000201800 */
[----:B---3--:R-:W-:Y:S01]  /*0360*/  DMUL R20, R6, 4.5 ;  /* 0x4012000006147828 */ /* 0x008fe20000000000 */
[----:B------:R-:W-:Y:S01]  /*0370*/  LOP3.LUT R25, RZ, 0x80000000, R14, 0xb8, !PT ;  /* 0x80000000ff197812 */ /* 0x000fe200078eb80e */
[----:B------:R-:W2:Y:S01]  /*0380*/  S2UR UR4, SR_CTAID.X ;  /* 0x00000000000479c3 */ /* 0x000ea20000002500 */
[----:B----4-:R-:W-:Y:S01]  /*0390*/  DFMA R4, R4, R22, R12 ;  /* 0x000000160404722b */ /* 0x010fe2000000000c */
[----:B0-----:R-:W-:-:S03]  /*03a0*/  I2FP.F32.S32 R16, UR10 ;  /* 0x0000000a00107c45 */ /* 0x001fc60008201400 */
[----:B------:R0:W3:Y:S01]  /*03b0*/  F2F.F64.F32 R18, R24 ;  /* 0x0000001800127310 */ /* 0x0000e20000201800 */
[----:B------:R-:W4:Y:S01]  /*03c0*/  LDCU.128 UR8, c[0x3][URZ] ;  /* 0x00c00000ff0877ac */ /* 0x000f220008000c00 */
[----:B------:R-:W-:Y:S01]  /*03d0*/  LOP3.LUT R27, RZ, 0x80000000, R16, 0xb8, !PT ;  /* 0x80000000ff1b7812 */ /* 0x000fe200078eb810 */
[----:B-1----:R-:W-:-:S05]  /*03e0*/  DMUL R22, R8, 4.5 ;  /* 0x4012000008167828 */ /* 0x002fca0000000000 */
[----:B------:R-:W1:Y:S01]  /*03f0*/  F2F.F64.F32 R16, R17 ;  /* 0x0000001100107310 */ /* 0x000e620000201800 */
[----:B------:R-:W-:Y:S01]  /*0400*/  FADD R27, R27, R0 ;  /* 0x000000001b1b7221 */ /* 0x000fe20000000000 */
[----:B------:R-:W-:Y:S02]  /*0410*/  MOV R0, 0x40400000 ;  /* 0x4040000000007802 */ /* 0x000fe40000000f00 */
[----:B0-----:R-:W-:-:S03]  /*0420*/  LOP3.LUT R24, RZ, 0x80000000, R15, 0xb8, !PT ;  /* 0x80000000ff187812 */ /* 0x001fc600078eb80f */
[-C--:B------:R-:W-:Y:S01]  /*0430*/  FFMA R14, R27, R0.reuse, 1 ;  /* 0x3f8000001b0e7423 */ /* 0x080fe20000000000 */
[----:B------:R0:W5:Y:S01]  /*0440*/  F2F.F64.F32 R12, R27 ;  /* 0x0000001b000c7310 */ /* 0x0001620000201800 */
[----:B------:R-:W-:Y:S01]  /*0450*/  FADD R25, R25, R24 ;  /* 0x0000001819197221 */ /* 0x000fe20000000000 */
[----:B---3--:R-:W-:Y:S01]  /*0460*/  DFMA R8, R8, R22, R18 ;  /* 0x000000160808722b */ /* 0x008fe20000000012 */
[----:B------:R-:W2:Y:S01]  /*0470*/  S2R R19, SR_TID.X ;  /* 0x0000000000137919 */ /* 0x000ea20000002100 */
[----:B------:R-:W-:Y:S01]  /*0480*/  I2FP.F32.S32 R18, UR5 ;  /* 0x0000000500127c45 */ /* 0x000fe20008201400 */
[----:B------:R-:W-:Y:S01]  /*0490*/  FFMA R22, R25, R0, 1 ;  /* 0x3f80000019167423 */ /* 0x000fe20000000000 */
[----:B-1----:R-:W-:Y:S02]  /*04a0*/  DFMA R6, R6, R20, R16 ;  /* 0x000000140606722b */ /* 0x002fe40000000010 */
[----:B------:R-:W1:Y:S01]  /*04b0*/  F2F.F64.F32 R14, R14 ;  /* 0x0000000e000e7310 */ /* 0x000e620000201800 */
[----:B------:R-:W-:Y:S01]  /*04c0*/  I2FP.F32.S32 R16, UR12 ;  /* 0x0000000c00107c45 */ /* 0x000fe20008201400 */
[----:B------:R-:W3:Y:S01]  /*04d0*/  LDCU UR5, c[0x3][0x68] ;  /* 0x00c00d00ff0577ac */ /* 0x000ee20008000800 */
[----:B0-----:R-:W-:-:S02]  /*04e0*/  LOP3.LUT R27, RZ, 0x80000000, R18, 0xb8, !PT ;  /* 0x80000000ff1b7812 */ /* 0x001fc400078eb812 */
[----:B------:R-:W-:Y:S01]  /*04f0*/  LOP3.LUT R24, RZ, 0x80000000, R16, 0xb8, !PT ;  /* 0x80000000ff187812 */ /* 0x000fe200078eb810 */
[----:B------:R-:W2:Y:S01]  /*0500*/  LDC R18, c[0x0][0x360] ;  /* 0x0000d800ff127b82 */ /* 0x000ea20000000800 */
[C---:B-----5:R-:W-:Y:S01]  /*0510*/  DMUL R16, R12.reuse, 4.5 ;  /* 0x401200000c107828 */ /* 0x060fe20000000000 */
[----:B------:R0:W5:Y:S07]  /*0520*/  F2F.F64.F32 R20, R25 ;  /* 0x0000001900147310 */ /* 0x00016e0000201800 */
[----:B-1----:R-:W-:Y:S01]  /*0530*/  DFMA R14, R12, R16, R14 ;  /* 0x000000100c0e722b */ /* 0x002fe2000000000e */
[----:B------:R-:W1:Y:S01]  /*0540*/  F2F.F64.F32 R22, R22 ;  /* 0x0000001600167310 */ /* 0x000e620000201800 */
[----:B0-----:R-:W-:-:S04]  /*0550*/  FADD R25, R24, R27 ;  /* 0x0000001b18197221 */ /* 0x001fc80000000000 */
[----:B------:R-:W-:Y:S01]  /*0560*/  FFMA R26, R25, R0, 1 ;  /* 0x3f800000191a7423 */ /* 0x000fe20000000000 */
[----:B-----5:R-:W-:Y:S02]  /*0570*/  DMUL R12, R20, 4.5 ;  /* 0x40120000140c7828 */ /* 0x020fe40000000000 */
[----:B------:R-:W0:Y:S01]  /*0580*/  F2F.F64.F32 R16, R25 ;  /* 0x0000001900107310 */ /* 0x000e220000201800 */
[----:B--2---:R-:W-:-:S05]  /*0590*/  IMAD R24, R18, UR4, R19 ;  /* 0x0000000412187c24 */ /* 0x004fca000f8e0213 */
[----:B-1----:R-:W-:Y:S01]  /*05a0*/  DFMA R12, R20, R12, R22 ;  /* 0x0000000c140c722b */ /* 0x002fe20000000016 */
[----:B------:R-:W1:Y:S01]  /*05b0*/  LDC.64 R18, c[0x0][0x380] ;  /* 0x0000e000ff127b82 */ /* 0x000e620000000a00 */
[----:B------:R-:W2:Y:S01]  /*05c0*/  F2F.F64.F32 R20, R26 ;  /* 0x0000001a00147310 */ /* 0x000ea20000201800 */
[----:B------:R-:W-:Y:S01]  /*05d0*/  I2FP.F32.S32 R23, UR13 ;  /* 0x0000000d00177c45 */ /* 0x000fe20008201400 */
[----:B------:R-:W5:Y:S01]  /*05e0*/  LDCU.128 UR12, c[0x3][0x10] ;  /* 0x00c00200ff0c77ac */ /* 0x000f620008000c00 */
[----:B---3--:R-:W-:Y:S02]  /*05f0*/  I2FP.F32.S32 R22, UR5 ;  /* 0x0000000500167c45 */ /* 0x008fe40008201400 */
[----:B------:R-:W-:Y:S01]  /*0600*/  LOP3.LUT R27, RZ, 0x80000000, R23, 0xb8, !PT ;  /* 0x80000000ff1b7812 */ /* 0x000fe200078eb817 */
[----:B------:R-:W3:Y:S01]  /*0610*/  LDCU.64 UR4, c[0x0][0x358] ;  /* 0x00006b00ff0477ac */ /* 0x000ee20008000a00 */
[----:B------:R-:W-:Y:S01]  /*0620*/  LOP3.LUT R28, RZ, 0x80000000, R22, 0xb8, !PT ;  /* 0x80000000ff1c7812 */ /* 0x000fe200078eb816 */
[----:B0-----:R-:W-:-:S04]  /*0630*/  DMUL R22, R16, 4.5 ;  /* 0x4012000010167828 */ /* 0x001fc80000000000 */
[----:B------:R-:W-:-:S04]  /*0640*/  FADD R27, R27, R28 ;  /* 0x0000001c1b1b7221 */ /* 0x000fc80000000000 */
[----:B--2---:R-:W-:Y:S01]  /*0650*/  DFMA R16, R16, R22, R20 ;  /* 0x000000161010722b */ /* 0x004fe20000000014 */
[----:B------:R-:W-:Y:S01]  /*0660*/  FFMA R28, R27, R0, 1 ;  /* 0x3f8000001b1c7423 */ /* 0x000fe20000000000 */
[----:B------:R-:W-:Y:S01]  /*0670*/  SHF.R.S32.HI R23, RZ, 0x1f, R24 ;  /* 0x0000001fff177819 */ /* 0x000fe20000011418 */
[----:B------:R-:W0:Y:S03]  /*0680*/  F2F.F64.F32 R20, R27 ;  /* 0x0000001b00147310 */ /* 0x000e260000201800 */
[----:B------:R-:W-:-:S04]  /*0690*/  LEA.HI R23, R23, R24, RZ, 0x6 ;  /* 0x0000001817177211 */ /* 0x000fc800078f30ff */
[----:B------:R-:W-:Y:S01]  /*06a0*/  SHF.R.U32.HI R23, RZ, 0x6, R23 ;  /* 0x00000006ff177819 */ /* 0x000fe20000011617 */
[----:B------:R-:W2:Y:S04]  /*06b0*/  F2F.F64.F32 R28, R28 ;  /* 0x0000001c001c7310 */ /* 0x000ea80000201800 */
[----:B------:R-:W-:Y:S01]  /*06c0*/  IMAD R25, R23, 0x240, RZ ;  /* 0x0000024017197824 */ /* 0x000fe200078e02ff */
[----:B0-----:R-:W-:-:S03]  /*06d0*/  DMUL R26, R20, 4.5 ;  /* 0x40120000141a7828 */ /* 0x001fc60000000000 */
[----:B-1----:R-:W-:-:S05]  /*06e0*/  IMAD.WIDE R22, R25, 0x4, R18 ;  /* 0x0000000419167825 */ /* 0x002fca00078e0212 */
[----:B---3--:R-:W3:Y:S01]  /*06f0*/  LDG.E R19, desc[UR4][R22.64] ;  /* 0x0000000416137981 */ /* 0x008ee2000c1e1900 */
[----:B--2---:R-:W-:-:S03]  /*0700*/  DFMA R20, R20, R26, R28 ;  /* 0x0000001a1414722b */ /* 0x004fc6000000001c */
[----:B------:R-:W2:Y:S04]  /*0710*/  LDG.E R24, desc[UR4][R22.64+0x4] ;  /* 0x0000040416187981 */ /* 0x000ea8000c1e1900 */
[----:B------:R-:W4:Y:S04]  /*0720*/  LDG.E R27, desc[UR4][R22.64+0x8] ;  /* 0x00000804161b7981 */ /* 0x000f28000c1e1900 */
[----:B------:R-:W5:Y:S04]  /*0730*/  LDG.E R18, desc[UR4][R22.64+0xc] ;  /* 0x00000c0416127981 */ /* 0x000f68000c1e1900 */
[----:B------:R-:W5:Y:S01]  /*0740*/  LDG.E R0, desc[UR4][R22.64+0x10] ;  /* 0x0000100416007981 */ /* 0x000f62000c1e1900 */
[----:B---3--:R-:W-:-:S04]  /*0750*/  FADD R19, RZ, R19 ;  /* 0x00000013ff137221 */ /* 0x008fc80000000000 */
[----:B--2---:R-:W-:Y:S02]  /*0760*/  FADD R24, R19, R24 ;  /* 0x0000001813187221 */ /* 0x004fe40000000000 */
[----:B------:R-:W2:Y:S02]  /*0770*/  LDG.E R19, desc[UR4][R22.64+0x14] ;  /* 0x0000140416137981 */ /* 0x000ea4000c1e1900 */
[----:B----4-:R-:W-:Y:S02]  /*0780*/  FADD R27, R24, R27 ;  /* 0x0000001b181b7221 */ /* 0x010fe40000000000 */
[----:B------:R-:W3:Y:S02]  /*0790*/  LDG.E R24, desc[UR4][R22.64+0x18] ;  /* 0x0000180416187981 */ /* 0x000ee4000c1e1900 */
[----:B-----5:R-:W-:Y:S02]  /*07a0*/  FADD R27, R27, R18 ;  /* 0x000000121b1b7221 */ /* 0x020fe40000000000 */
[----:B------:R-:W4:Y:S02]  /*07b0*/  LDG.E R18, desc[UR4][R22.64+0x1c] ;  /* 0x00001c0416127981 */ /* 0x000f24000c1e1900 */
[----:B------:R-:W-:-:S02]  /*07c0*/  FADD R0, R27, R0 ;  /* 0x000000001b007221 */ /* 0x000fc40000000000 */
[----:B------:R-:W5:Y:S02]  /*07d0*/  LDG.E R27, desc[UR4][R22.64+0x20] ;  /* 0x00002004161b7981 */ /* 0x000f64000c1e1900 */
[----:B--2---:R-:W-:-:S04]  /*07e0*/  FADD R19, R0, R19 ;  /* 0x0000001300137221 */ /* 0x004fc80000000000 */
[----:B---3--:R-:W-:-:S04]  /*07f0*/  FADD R19, R19, R24 ;  /* 0x0000001813137221 */ /* 0x008fc80000000000 */
[----:B----4-:R-:W-:Y:S02]  /*0800*/  FADD R0, R19, R18 ;  /* 0x0000001213007221 */ /* 0x010fe40000000000 */
[----:B------:R-:W0:Y:S02]  /*0810*/  LDC.64 R18, c[0x0][0x388] ;  /* 0x0000e200ff127b82 */ /* 0x000e240000000a00 */
[----:B-----5:R-:W-:-:S04]  /*0820*/  FADD R0, R0, R27 ;  /* 0x0000001b00007221 */ /* 0x020fc80000000000 */
[----:B------:R-:W-:-:S04]  /*0830*/  FMUL R28, R0, UR8 ;  /* 0x00000008001c7c20 */ /* 0x000fc80008400000 */
[----:B------:R1:W2:Y:S02]  /*0840*/  F2F.F64.F32 R26, R28 ;  /* 0x0000001c001a7310 */ /* 0x0002a40000201800 */
[----:B-1----:R-:W-:-:S06]  /*0850*/  FMUL R28, R0, UR10 ;  /* 0x0000000a001c7c20 */ /* 0x002fcc0008400000 */
[----:B------:R-:W1:Y:S01]  /*0860*/  F2F.F64.F32 R28, R28 ;  /* 0x0000001c001c7310 */ /* 0x000e620000201800 */
[----:B--2---:R-:W-:Y:S01]  /*0870*/  DMUL R26, R26, R2 ;  /* 0x000000021a1a7228 */ /* 0x004fe20000000000 */
[----:B------:R-:W-:Y:S01]  /*0880*/  FMUL R24, R0, UR9 ;  /* 0x0000000900187c20 */ /* 0x000fe20008400000 */
[----:B0-----:R-:W-:-:S08]  /*0890*/  IMAD.WIDE R18, R25, 0x4, R18 ;  /* 0x0000000419127825 */ /* 0x001fd000078e0212 */
[----:B------:R-:W0:Y:S01]  /*08a0*/  F2F.F32.F64 R27, R26 ;  /* 0x0000001a001b7310 */ /* 0x000e220000301000 */
[----:B-1----:R-:W-:-:S07]  /*08b0*/  DMUL R28, R28, R4 ;  /* 0x000000041c1c7228 */ /* 0x002fce0000000000 */
[----:B------:R-:W1:Y:S08]  /*08c0*/  F2F.F64.F32 R24, R24 ;  /* 0x0000001800187310 */ /* 0x000e700000201800 */
[----:B------:R2:W-:Y:S01]  /*08d0*/  F2F.F32.F64 R29, R28 ;  /* 0x0000001c001d7310 */ /* 0x0005e20000301000 */
[----:B0-----:R0:W-:Y:S01]  /*08e0*/  STG.E desc[UR4][R18.64], R27 ;  /* 0x0000001b12007986 */ /* 0x0011e2000c101904 */
[----:B--2---:R-:W-:-:S06]  /*08f0*/  FMUL R28, R0, UR11 ;  /* 0x0000000b001c7c20 */ /* 0x004fcc0008400000 */
[----:B0-----:R-:W0:Y:S01]  /*0900*/  F2F.F64.F32 R26, R28 ;  /* 0x0000001c001a7310 */ /* 0x001e220000201800 */
[----:B-1----:R-:W-:-:S10]  /*0910*/  DMUL R24, R24, R10 ;  /* 0x0000000a18187228 */ /* 0x002fd40000000000 */
[----:B------:R-:W1:Y:S01]  /*0920*/  F2F.F32.F64 R25, R24 ;  /* 0x0000001800197310 */ /* 0x000e620000301000 */
[----:B0-----:R-:W-:-:S07]  /*0930*/  DMUL R26, R26, R8 ;  /* 0x000000081a1a7228 */ /* 0x001fce0000000000 */
[----:B------:R0:W2:Y:S02]  /*0940*/  F2F.F32.F64 R24, R26 ;  /* 0x0000001a00187310 */ /* 0x0000a40000301000 */
[C---:B0-----:R-:W-:Y:S01]  /*0950*/  FMUL R26, R0.reuse, UR12 ;  /* 0x0000000c001a7c20 */ /* 0x041fe20008400000 */
[----:B-1----:R0:W-:Y:S05]  /*0960*/  STG.E desc[UR4][R18.64+0x4], R25 ;  /* 0x0000041912007986 */ /* 0x0021ea000c101904 */
[----:B------:R-:W1:Y:S01]  /*0970*/  F2F.F64.F32 R26, R26 ;  /* 0x0000001a001a7310 */ /* 0x000e620000201800 */
[----:B--2---:R2:W-:Y:S01]  /*0980*/  STG.E desc[UR4][R18.64+0xc], R24 ;  /* 0x00000c1812007986 */ /* 0x0045e2000c101904 */
[----:B0-----:R-:W-:-:S06]  /*0990*/  FMUL R25, R0, UR13 ;  /* 0x0000000d00197c20 */ /* 0x001fcc0008400000 */
[----:B--2---:R-:W0:Y:S01]  /*09a0*/  F2F.F64.F32 R24, R25 ;  /* 0x0000001900187310 */ /* 0x004e220000201800 */
[----:B-1----:R-:W-:-:S10]  /*09b0*/  DMUL R26, R26, R6 ;  /* 0x000000061a1a7228 */ /* 0x002fd40000000000 */
[----:B------:R-:W1:Y:S01]  /*09c0*/  F2F.F32.F64 R27, R26 ;  /* 0x0000001a001b7310 */ /* 0x000e620000301000 */
[----:B0-----:R-:W-:-:S10]  /*09d0*/  DMUL R24, R24, R14 ;  /* 0x0000000e18187228 */ /* 0x001fd40000000000 */
[----:B------:R0:W-:Y:S01]  /*09e0*/  F2F.F32.F64 R25, R24 ;  /* 0x0000001800197310 */ /* 0x0001e20000301000 */
[----:B-1----:R1:W-:Y:S01]  /*09f0*/  STG.E desc[UR4][R18.64+0x10], R27 ;  /* 0x0000101b12007986 */ /* 0x0023e2000c101904 */
[----:B0-----:R-:W-:-:S06]  /*0a00*/  FMUL R24, R0, UR15 ;  /* 0x0000000f00187c20 */ /* 0x001fcc0008400000 */
[----:B-1----:R-:W0:Y:S01]  /*0a10*/  F2F.F64.F32 R26, R24 ;  /* 0x00000018001a7310 */ /* 0x002e220000201800 */
[C---:B------:R-:W-:Y:S01]  /*0a20*/  FMUL R28, R0.reuse, UR14 ;  /* 0x0000000e001c7c20 */ /* 0x040fe20008400000 */
[----:B------:R-:W-:Y:S01]  /*0a30*/  FMUL R0, R0, UR16 ;  /* 0x0000001000007c20 */ /* 0x000fe20008400000 */
[----:B------:R1:W-:Y:S01]  /*0a40*/  STG.E desc[UR4][R18.64+0x8], R29 ;  /* 0x0000081d12007986 */ /* 0x0003e2000c101904 */
[----:B0-----:R-:W-:-:S04]  /*0a50*/  DMUL R26, R26, R16 ;  /* 0x000000101a1a7228 */ /* 0x001fc80000000000 */
[----:B-1----:R-:W0:Y:S08]  /*0a60*/  F2F.F64.F32 R28, R28 ;  /* 0x0000001c001c7310 */ /* 0x002e300000201800 */
[----:B------:R-:W-:Y:S08]  /*0a70*/  F2F.F32.F64 R24, R26 ;  /* 0x0000001a00187310 */ /* 0x000ff00000301000 */
[----:B------:R-:W1:Y:S01]  /*0a80*/  F2F.F64.F32 R26, R0 ;  /* 0x00000000001a7310 */ /* 0x000e620000201800 */
[----:B0-----:R-:W-:-:S02]  /*0a90*/  DMUL R28, R28, R12 ;  /* 0x0000000c1c1c7228 */ /* 0x001fc40000000000 */
[----:B-1----:R-:W-:-:S08]  /*0aa0*/  DMUL R26, R26, R20 ;  /* 0x000000141a1a7228 */ /* 0x002fd00000000000 */
[----:B------:R-:W0:Y:S08]  /*0ab0*/  F2F.F32.F64 R29, R28 ;  /* 0x0000001c001d7310 */ /* 0x000e300000301000 */
[----:B------:R-:W1:Y:S01]  /*0ac0*/  F2F.F32.F64 R27, R26 ;  /* 0x0000001a001b7310 */ /* 0x000e620000301000 */
[----:B------:R-:W-:Y:S04]  /*0ad0*/  STG.E desc[UR4][R18.64+0x14], R25 ;  /* 0x0000141912007986 */ /* 0x000fe8000c101904 */
[----:B------:R-:W-:Y:S04]  /*0ae0*/  STG.E desc[UR4][R18.64+0x1c], R24 ;  /* 0x00001c1812007986 */ /* 0x000fe8000c101904 */
[----:B0-----:R0:W-:Y:S04]  /*0af0*/  STG.E desc[UR4][R18.64+0x18], R29 ;  /* 0x0000181d12007986 */ /* 0x0011e8000c101904 */
[----:B-1----:R1:W-:Y:S04]  /*0b00*/  STG.E desc[UR4][R18.64+0x20], R27 ;  /* 0x0000201b12007986 */ /* 0x0023e8000c101904 */
[----:B------:R-:W2:Y:S04]  /*0b10*/  LDG.E R28, desc[UR4][R22.64+0x8dc] ;  /* 0x0008dc04161c7981 */ /* 0x000ea8000c1e1900 */
[----:B0-----:R-:W3:Y:S04]  /*0b20*/  LDG.E R29, desc[UR4][R22.64+0x8e0] ;  /* 0x0008e004161d7981 */ /* 0x001ee8000c1e1900 */
[----:B------:R-:W4:Y:S04]  /*0b30*/  LDG.E R24, desc[UR4][R22.64+0x8e4] ;  /* 0x0008e40416187981 */ /* 0x000f28000c1e1900 */
[----:B------:R-:W5:Y:S04]  /*0b40*/  LDG.E R25, desc[UR4][R22.64+0x8e8] ;  /* 0x0008e80416197981 */ /* 0x000f68000c1e1900 */
[----:B------:R-:W5:Y:S04]  /*0b50*/  LDG.E R0, desc[UR4][R22.64+0x8ec] ;  /* 0x0008ec0416007981 */ /* 0x000f68000c1e1900 */
[----:B------:R-:W5:Y:S04]  /*0b60*/  LDG.E R26, desc[UR4][R22.64+0x8f0] ;  /* 0x0008f004161a7981 */ /* 0x000f68000c1e1900 */
[----:B-1----:R-:W5:Y:S01]  /*0b70*/  LDG.E R27, desc[UR4][R22.64+0x8f8] ;  /* 0x0008f804161b7981 */ /* 0x002f62000c1e1900 */
[----:B--2---:R-:W-:-:S04]  /*0b80*/  FADD R28, RZ, R28 ;  /* 0x0000001cff1c7221 */ /* 0x004fc80000000000 */
[----:B---3--:R-:W-:Y:S02]  /*0b90*/  FADD R28, R28, R29 ;  /* 0x0000001d1c1c7221 */ /* 0x008fe40000000000 */
[----:B------:R-:W2:Y:S02]  /*0ba0*/  LDG.E R29, desc[UR4][R22.64+0x8fc] ;  /* 0x0008fc04161d7981 */ /* 0x000ea4000c1e1900 */
[----:B----4-:R-:W-:Y:S02]  /*0bb0*/  FADD R28, R28, R24 ;  /* 0x000000181c1c7221 */ /* 0x010fe40000000000 */
[----:B------:R-:W3:Y:S02]  /*0bc0*/  LDG.E R24, desc[UR4][R22.64+0x8f4] ;  /* 0x0008f40416187981 */ /* 0x000ee4000c1e1900 */
[----:B-----5:R-:W-:-:S04]  /*0bd0*/  FADD R25, R28, R25 ;  /* 0x000000191c197221 */ /* 0x020fc80000000000 */
[----:B------:R-:W-:-:S04]  /*0be0*/  FADD R25, R25, R0 ;  /* 0x0000000019197221 */ /* 0x000fc80000000000 */
[----:B------:R-:W-:-:S04]  /*0bf0*/  FADD R25, R25, R26 ;  /* 0x0000001a19197221 */ /* 0x000fc80000000000 */
[----:B---3--:R-:W-:-:S04]  /*0c00*/  FADD R24, R25, R24 ;  /* 0x0000001819187221 */ /* 0x008fc80000000000 */
[----:B------:R-:W-:-:S04]  /*0c10*/  FADD R0, R24, R27 ;  /* 0x0000001b18007221 */ /* 0x000fc80000000000 */
[----:B--2---:R-:W-:-:S04]  /*0c20*/  FADD R0, R0, R29 ;  /* 0x0000001d00007221 */ /* 0x004fc80000000000 */
[C---:B------:R-:W-:Y:S01]  /*0c30*/  FMUL R24, R0.reuse, UR9 ;  /* 0x0000000900187c20 */ /* 0x040fe20008400000 */
[C---:B------:R-:W-:Y:S01]  /*0c40*/  FMUL R28, R0.reuse, UR10 ;  /* 0x0000000a001c7c20 */ /* 0x040fe20008400000 */
[----:B------:R-:W-:-:S03]  /*0c50*/  FMUL R26, R0, UR8 ;  /* 0x00000008001a7c20 */ /* 0x000fc60008400000 */
[----:B------:R-:W0:Y:S08]  /*0c60*/  F2F.F64.F32 R22, R28 ;  /* 0x0000001c00167310 */ /* 0x000e300000201800 */
[----:B------:R-:W1:Y:S08]  /*0c70*/  F2F.F64.F32 R24, R24 ;  /* 0x0000001800187310 */ /* 0x000e700000201800 */
[----:B------:R-:W2:Y:S01]  /*0c80*/  F2F.F64.F32 R26, R26 ;  /* 0x0000001a001a7310 */ /* 0x000ea20000201800 */
[----:B0-----:R-:W-:Y:S01]  /*0c90*/  DMUL R22, R4, R22 ;  /* 0x0000001604167228 */ /* 0x001fe20000000000 */
[C---:B------:R-:W-:Y:S01]  /*0ca0*/  FMUL R29, R0.reuse, UR11 ;  /* 0x0000000b001d7c20 */ /* 0x040fe20008400000 */
[C---:B------:R-:W-:Y:S01]  /*0cb0*/  FMUL R4, R0.reuse, UR13 ;  /* 0x0000000d00047c20 */ /* 0x040fe20008400000 */
[----:B-1----:R-:W-:Y:S01]  /*0cc0*/  DMUL R10, R10, R24 ;  /* 0x000000180a0a7228 */ /* 0x002fe20000000000 */
[----:B------:R-:W-:-:S04]  /*0cd0*/  FMUL R24, R0, UR12 ;  /* 0x0000000c00187c20 */ /* 0x000fc80008400000 */
[----:B------:R-:W-:Y:S01]  /*0ce0*/  F2F.F64.F32 R4, R4 ;  /* 0x0000000400047310 */ /* 0x000fe20000201800 */
[----:B--2---:R-:W-:-:S07]  /*0cf0*/  DMUL R2, R2, R26 ;  /* 0x0000001a02027228 */ /* 0x004fce0000000000 */
[----:B------:R-:W0:Y:S08]  /*0d00*/  F2F.F64.F32 R26, R29 ;  /* 0x0000001d001a7310 */ /* 0x000e300000201800 */
[----:B------:R-:W1:Y:S08]  /*0d10*/  F2F.F64.F32 R24, R24 ;  /* 0x0000001800187310 */ /* 0x000e700000201800 */
[----:B------:R2:W-:Y:S01]  /*0d20*/  F2F.F32.F64 R3, R2 ;  /* 0x0000000200037310 */ /* 0x0005e20000301000 */
[----:B0-----:R-:W-:-:S02]  /*0d30*/  DMUL R8, R8, R26 ;  /* 0x0000001a08087228 */ /* 0x001fc40000000000 */
[----:B------:R-:W-:-:S05]  /*0d40*/  DMUL R26, R14, R4 ;  /* 0x000000040e1a7228 */ /* 0x000fca0000000000 */
[----:B------:R0:W-:Y:S01]  /*0d50*/  F2F.F32.F64 R11, R10 ;  /* 0x0000000a000b7310 */ /* 0x0001e20000301000 */
[C---:B--2---:R-:W-:Y:S01]  /*0d60*/  FMUL R2, R0.reuse, UR14 ;  /* 0x0000000e00027c20 */ /* 0x044fe20008400000 */
[----:B-1----:R-:W-:Y:S01]  /*0d70*/  DMUL R24, R6, R24 ;  /* 0x0000001806187228 */ /* 0x002fe20000000000 */
[C---:B0-----:R-:W-:Y:S01]  /*0d80*/  FMUL R10, R0.reuse, UR15 ;  /* 0x0000000f000a7c20 */ /* 0x041fe20008400000 */
[----:B------:R-:W-:-:S04]  /*0d90*/  FMUL R0, R0, UR16 ;  /* 0x0000001000007c20 */ /* 0x000fc80008400000 */
[----:B------:R-:W0:Y:S08]  /*0da0*/  F2F.F64.F32 R14, R2 ;  /* 0x00000002000e7310 */ /* 0x000e300000201800 */
[----:B------:R-:W1:Y:S08]  /*0db0*/  F2F.F64.F32 R4, R10 ;  /* 0x0000000a00047310 */ /* 0x000e700000201800 */
[----:B------:R-:W2:Y:S01]  /*0dc0*/  F2F.F64.F32 R6, R0 ;  /* 0x0000000000067310 */ /* 0x000ea20000201800 */
[----:B0-----:R-:W-:-:S02]  /*0dd0*/  DMUL R14, R12, R14 ;  /* 0x0000000e0c0e7228 */ /* 0x001fc40000000000 */
[----:B-1----:R-:W-:Y:S02]  /*0de0*/  DMUL R4, R16, R4 ;  /* 0x0000000410047228 */ /* 0x002fe40000000000 */
[----:B--2---:R-:W-:-:S03]  /*0df0*/  DMUL R6, R20, R6 ;  /* 0x0000000614067228 */ /* 0x004fc60000000000 */
[----:B------:R-:W0:Y:S08]  /*0e00*/  F2F.F32.F64 R23, R22 ;  /* 0x0000001600177310 */ /* 0x000e300000301000 */
[----:B------:R-:W1:Y:S08]  /*0e10*/  F2F.F32.F64 R9, R8 ;  /* 0x0000000800097310 */ /* 0x000e700000301000 */
[----:B------:R-:W2:Y:S08]  /*0e20*/  F2F.F32.F64 R25, R24 ;  /* 0x0000001800197310 */ /* 0x000eb00000301000 */
[----:B------:R-:W3:Y:S08]  /*0e30*/  F2F.F32.F64 R27, R26 ;  /* 0x0000001a001b7310 */ /* 0x000ef00000301000 */
[----:B------:R-:W4:Y:S08]  /*0e40*/  F2F.F32.F64 R15, R14 ;  /* 0x0000000e000f7310 */ /* 0x000f300000301000 */
[----:B------:R-:W5:Y:S08]  /*0e50*/  F2F.F32.F64 R5, R4 ;  /* 0x0000000400057310 */ /* 0x000f700000301000 */
[----:B------:R-:W5:Y:S01]  /*0e60*/  F2F.F32.F64 R7, R6 ;  /* 0x0000000600077310 */ /* 0x000f620000301000 */
[----:B------:R-:W-:Y:S04]  /*0e70*/  STG.E desc[UR4][R18.64+0x8dc], R3 ;  /* 0x0008dc0312007986 */ /* 0x000fe8000c101904 */
[----:B------:R-:W-:Y:S04]  /*0e80*/  STG.E desc[UR4][R18.64+0x8e0], R11 ;  /* 0x0008e00b12007986 */ /* 0x000fe8000c101904 */
[----:B0-----:R-:W-:Y:S04]  /*0e90*/  STG.E desc[UR4][R18.64+0x8e4], R23 ;  /* 0x0008e41712007986 */ /* 0x001fe8000c101904 */
[----:B-1----:R-:W-:Y:S04]  /*0ea0*/  STG.E desc[UR4][R18.64+0x8e8], R9 ;  /* 0x0008e80912007986 */ /* 0x002fe8000c101904 */
[----:B--2---:R-:W-:Y:S04]  /*0eb0*/  STG.E desc[UR4][R18.64+0x8ec], R25 ;  /* 0x0008ec1912007986 */ /* 0x004fe8000c101904 */
[----:B---3--:R-:W-:Y:S04]  /*0ec0*/  STG.E desc[UR4][R18.64+0x8f0], R27 ;  /* 0x0008f01b12007986 */ /* 0x008fe8000c101904 */
[----:B----4-:R-:W-:Y:S04]  /*0ed0*/  STG.E desc[UR4][R18.64+0x8f4], R15 ;  /* 0x0008f40f12007986 */ /* 0x010fe8000c101904 */
[----:B-----5:R-:W-:Y:S04]  /*0ee0*/  STG.E desc[UR4][R18.64+0x8f8], R5 ;  /* 0x0008f80512007986 */ /* 0x020fe8000c101904 */
[----:B------:R-:W-:Y:S01]  /*0ef0*/  STG.E desc[UR4][R18.64+0x8fc], R7 ;  /* 0x0008fc0712007986 */ /* 0x000fe2000c101904 */
[----:B------:R-:W-:Y:S05]  /*0f00*/  EXIT ;  /* 0x000000000000794d */ /* 0x000fea0003800000 */
.L_x_1:
        /* <DEDUP_REMOVED lines=15> */
.L_x_20:


//--------------------- .text._Z11d_CollisionPfS_ff --------------------------
	.section	.text._Z11d_CollisionPfS_ff,"ax",@progbits
	.align	128
        .global         _Z11d_CollisionPfS_ff
        .type           _Z11d_CollisionPfS_ff,@function
        .size           _Z11d_CollisionPfS_ff,(.L_x_18 - _Z11d_CollisionPfS_ff)
        .other          _Z11d_CollisionPfS_ff,@"STO_CUDA_ENTRY STV_DEFAULT"
_Z11d_CollisionPfS_ff:
.text._Z11d_CollisionPfS_ff:
[----:B------:R-:W-:Y:S01]  /*0000*/  LDC R1, c[0x0][0x37c] ;  /* 0x0000df00ff017b82 */ /* 0x000fe20000000800 */
[----:B------:R-:W0:Y:S07]  /*0010*/  S2R R3, SR_TID.X ;  /* 0x0000000000037919 */ /* 0x000e2e0000002100 */
[----:B------:R-:W0:Y:S01]  /*0020*/  S2UR UR6, SR_CTAID.X ;  /* 0x00000000000679c3 */ /* 0x000e220000002500 */
[----:B------:R-:W1:Y:S01]  /*0030*/  LDCU.64 UR4, c[0x0][0x358] ;  /* 0x00006b00ff0477ac */ /* 0x000e620008000a00 */
[----:B------:R-:W2:Y:S06]  /*0040*/  LDCU.64 UR8, c[0x3][0x28] ;  /* 0x00c00500ff0877ac */ /* 0x000eac0008000a00 */
[----:B------:R-:W0:Y:S01]  /*0050*/  LDC R2, c[0x0][0x360] ;  /* 0x0000d800ff027b82 */ /* 0x000e220000000800 */
[----:B------:R-:W3:Y:S07]  /*0060*/  LDCU.128 UR12, c[0x3][0x30] ;  /* 0x00c00600ff0c77ac */ /* 0x000eee0008000c00 */
[----:B------:R-:W4:Y:S01]  /*0070*/  LDC.64 R8, c[0x0][0x380] ;  /* 0x0000e000ff087b82 */ /* 0x000f220000000a00 */
[----:B0-----:R-:W-:Y:S01]  /*0080*/  IMAD R2, R2, UR6, R3 ;  /* 0x0000000602027c24 */ /* 0x001fe2000f8e0203 */
[----:B------:R-:W0:Y:S04]  /*0090*/  LDCU UR6, c[0x3][0x24] ;  /* 0x00c00480ff0677ac */ /* 0x000e280008000800 */
[----:B------:R-:W-:-:S05]  /*00a0*/  LEA R2, R2, R2, 0x3 ;  /* 0x0000000202027211 */ /* 0x000fca00078e18ff */
[----:B----4-:R-:W-:-:S05]  /*00b0*/  IMAD.WIDE R8, R2, 0x4, R8 ;  /* 0x0000000402087825 */ /* 0x010fca00078e0208 */
[----:B-1----:R-:W4:Y:S04]  /*00c0*/  LDG.E R3, desc[UR4][R8.64] ;  /* 0x0000000408037981 */ /* 0x002f28000c1e1900 */
[----:B------:R-:W5:Y:S04]  /*00d0*/  LDG.E R6, desc[UR4][R8.64+0x4] ;  /* 0x0000040408067981 */ /* 0x000f68000c1e1900 */
[----:B------:R-:W5:Y:S04]  /*00e0*/  LDG.E R14, desc[UR4][R8.64+0x8] ;  /* 0x00000804080e7981 */ /* 0x000f68000c1e1900 */
[----:B------:R-:W5:Y:S04]  /*00f0*/  LDG.E R15, desc[UR4][R8.64+0xc] ;  /* 0x00000c04080f7981 */ /* 0x000f68000c1e1900 */
[----:B------:R-:W5:Y:S04]  /*0100*/  LDG.E R16, desc[UR4][R8.64+0x10] ;  /* 0x0000100408107981 */ /* 0x000f68000c1e1900 */
[----:B------:R-:W5:Y:S04]  /*0110*/  LDG.E R17, desc[UR4][R8.64+0x14] ;  /* 0x0000140408117981 */ /* 0x000f68000c1e1900 */
[----:B------:R-:W5:Y:S04]  /*0120*/  LDG.E R18, desc[UR4][R8.64+0x18] ;  /* 0x0000180408127981 */ /* 0x000f68000c1e1900 */
[----:B------:R-:W5:Y:S04]  /*0130*/  LDG.E R19, desc[UR4][R8.64+0x1c] ;  /* 0x00001c0408137981 */ /* 0x000f68000c1e1900 */
[----:B------:R-:W5:Y:S01]  /*0140*/  LDG.E R20, desc[UR4][R8.64+0x20] ;  /* 0x0000200408147981 */ /* 0x000f62000c1e1900 */
[----:B0-----:R-:W-:Y:S01]  /*0150*/  I2FP.F32.S32 R0, UR6 ;  /* 0x0000000600007c45 */ /* 0x001fe20008201400 */
[----:B------:R-:W0:Y:S01]  /*0160*/  LDCU.64 UR6, c[0x0][0x390] ;  /* 0x00007200ff0677ac */ /* 0x000e220008000a00 */
[----:B--2---:R-:W-:Y:S01]  /*0170*/  I2FP.F32.S32 R4, UR8 ;  /* 0x0000000800047c45 */ /* 0x004fe20008201400 */
[----:B------:R-:W-:Y:S01]  /*0180*/  BSSY.RECONVERGENT B0, `(.L_x_2) ;  /* 0x000002c000007945 */ /* 0x000fe20003800200 */
[----:B---3--:R-:W-:-:S02]  /*0190*/  I2FP.F32.S32 R10, UR12 ;  /* 0x0000000c000a7c45 */ /* 0x008fc40008201400 */
[----:B------:R-:W-:Y:S01]  /*01a0*/  I2FP.F32.S32 R11, UR13 ;  /* 0x0000000d000b7c45 */ /* 0x000fe20008201400 */
[----:B----4-:R-:W-:Y:S01]  /*01b0*/  FFMA R7, R3, R0, RZ ;  /* 0x0000000003077223 */ /* 0x010fe200000000ff */
[----:B------:R-:W-:Y:S01]  /*01c0*/  FADD R5, RZ, R3 ;  /* 0x00000003ff057221 */ /* 0x000fe20000000000 */
[----:B------:R-:W-:Y:S01]  /*01d0*/  I2FP.F32.S32 R0, UR9 ;  /* 0x0000000900007c45 */ /* 0x000fe20008201400 */
[----:B------:R-:W1:Y:S01]  /*01e0*/  LDCU.64 UR8, c[0x3][0x40] ;  /* 0x00c00800ff0877ac */ /* 0x000e620008000a00 */
[----:B-----5:R-:W-:Y:S01]  /*01f0*/  FFMA R7, R6, R4, R7 ;  /* 0x0000000406077223 */ /* 0x020fe20000000007 */
[----:B------:R-:W-:-:S03]  /*0200*/  FADD R5, R5, R6 ;  /* 0x0000000605057221 */ /* 0x000fc60000000000 */
[----:B------:R-:W-:Y:S01]  /*0210*/  FFMA R4, R14, R0, R7 ;  /* 0x000000000e047223 */ /* 0x000fe20000000007 */
[----:B------:R-:W-:-:S03]  /*0220*/  FADD R0, R5, R14 ;  /* 0x0000000e05007221 */ /* 0x000fc60000000000 */
[----:B------:R-:W-:Y:S01]  /*0230*/  FFMA R7, R15, R10, R4 ;  /* 0x0000000a0f077223 */ /* 0x000fe20000000004 */
[----:B------:R-:W-:Y:S01]  /*0240*/  FADD R5, R0, R15 ;  /* 0x0000000f00057221 */ /* 0x000fe20000000000 */
[----:B------:R-:W-:Y:S02]  /*0250*/  I2FP.F32.S32 R10, UR14 ;  /* 0x0000000e000a7c45 */ /* 0x000fe40008201400 */
[----:B------:R-:W-:Y:S01]  /*0260*/  FFMA R4, R16, R11, R7 ;  /* 0x0000000b10047223 */ /* 0x000fe20000000007 */
[----:B------:R-:W-:Y:S01]  /*0270*/  FADD R0, R5, R16 ;  /* 0x0000001005007221 */ /* 0x000fe20000000000 */
[----:B------:R-:W-:Y:S02]  /*0280*/  I2FP.F32.S32 R11, UR15 ;  /* 0x0000000f000b7c45 */ /* 0x000fe40008201400 */
[----:B------:R-:W-:Y:S01]  /*0290*/  FFMA R7, R17, R10, R4 ;  /* 0x0000000a11077223 */ /* 0x000fe20000000004 */
[----:B------:R-:W-:Y:S01]  /*02a0*/  FADD R5, R0, R17 ;  /* 0x0000001100057221 */ /* 0x000fe20000000000 */
[----:B-1----:R-:W-:-:S02]  /*02b0*/  I2FP.F32.S32 R10, UR8 ;  /* 0x00000008000a7c45 */ /* 0x002fc40008201400 */
[----:B------:R-:W-:Y:S01]  /*02c0*/  FFMA R4, R18, R11, R7 ;  /* 0x0000000b12047223 */ /* 0x000fe20000000007 */
[----:B------:R-:W-:Y:S01]  /*02d0*/  FADD R0, R5, R18 ;  /* 0x0000001205007221 */ /* 0x000fe20000000000 */
[----:B------:R-:W-:Y:S02]  /*02e0*/  I2FP.F32.S32 R11, UR9 ;  /* 0x00000009000b7c45 */ /* 0x000fe40008201400 */
[----:B------:R-:W-:Y:S01]  /*02f0*/  FFMA R7, R19, R10, R4 ;  /* 0x0000000a13077223 */ /* 0x000fe20000000004 */
[----:B------:R-:W-:-:S03]  /*0300*/  FADD R5, R0, R19 ;  /* 0x0000001300057221 */ /* 0x000fc60000000000 */
[----:B------:R-:W-:Y:S01]  /*0310*/  FFMA R0, R20, R11, R7 ;  /* 0x0000000b14007223 */ /* 0x000fe20000000007 */
[----:B------:R-:W-:-:S03]  /*0320*/  FADD R4, R5, R20 ;  /* 0x0000001405047221 */ /* 0x000fc60000000000 */
[----:B------:R-:W-:Y:S01]  /*0330*/  F2F.F64.F32 R10, R0 ;  /* 0x00000000000a7310 */ /* 0x000fe20000201800 */
[C---:B0-----:R-:W-:Y:S01]  /*0340*/  FMUL R7, R4.reuse, UR6 ;  /* 0x0000000604077c20 */ /* 0x041fe20008400000 */
[----:B------:R-:W-:-:S06]  /*0350*/  FMUL R23, R4, UR7 ;  /* 0x0000000704177c20 */ /* 0x000fcc0008400000 */
[----:B------:R-:W0:Y:S08]  /*0360*/  F2F.F64.F32 R12, R7 ;  /* 0x00000007000c7310 */ /* 0x000e300000201800 */
[----:B------:R-:W1:Y:S01]  /*0370*/  MUFU.RCP R21, R4 ;  /* 0x0000000400157308 */ /* 0x000e620000001000 */
[----:B0-----:R-:W-:-:S07]  /*0380*/  DFMA R10, R12, 0.5, R10 ;  /* 0x3fe000000c0a782b */ /* 0x001fce000000000a */
[----:B------:R-:W0:Y:S01]  /*0390*/  F2F.F32.F64 R5, R10 ;  /* 0x0000000a00057310 */ /* 0x000e220000301000 */
[----:B-1----:R-:W-:-:S04]  /*03a0*/  FFMA R12, -R4, R21, 1 ;  /* 0x3f800000040c7423 */ /* 0x002fc80000000115 */
[----:B------:R-:W-:-:S03]  /*03b0*/  FFMA R12, R21, R12, R21 ;  /* 0x0000000c150c7223 */ /* 0x000fc60000000015 */
[----:B0-----:R-:W0:Y:S01]  /*03c0*/  FCHK P0, R5, R4 ;  /* 0x0000000405007302 */ /* 0x001e220000000000 */
[----:B------:R-:W-:-:S04]  /*03d0*/  FFMA R13, R5, R12, RZ ;  /* 0x0000000c050d7223 */ /* 0x000fc800000000ff */
[----:B------:R-:W-:-:S04]  /*03e0*/  FFMA R21, -R4, R13, R5 ;  /* 0x0000000d04157223 */ /* 0x000fc80000000105 */
[----:B------:R-:W-:Y:S01]  /*03f0*/  FFMA R0, R12, R21, R13 ;  /* 0x000000150c007223 */ /* 0x000fe2000000000d */
[----:B0-----:R-:W-:Y:S06]  /*0400*/  @!P0 BRA `(.L_x_3) ;  /* 0x00000000000c8947 */ /* 0x001fec0003800000 */
[----:B------:R-:W-:-:S07]  /*0410*/  MOV R10, 0x430 ;  /* 0x00000430000a7802 */ /* 0x000fce0000000f00 */
[----:B------:R-:W-:Y:S05]  /*0420*/  CALL.REL.NOINC `($__internal_0_$__cuda_sm3x_div_rn_noftz_f32_slowpath) ;  /* 0x0000001000907944 */ /* 0x000fea0003c00000 */
[----:B------:R-:W-:-:S07]  /*0430*/  MOV R0, R5 ;  /* 0x0000000500007202 */ /* 0x000fce0000000f00 */
.L_x_3:
[----:B------:R-:W-:Y:S05]  /*0440*/  BSYNC.RECONVERGENT B0 ;  /* 0x0000000000007941 */ /* 0x000fea0003800200 */
.L_x_2:
[----:B------:R-:W0:Y:S01]  /*0450*/  LDCU.64 UR6, c[0x3][0x48] ;  /* 0x00c00900ff0677ac */ /* 0x000e220008000a00 */
[----:B------:R-:W-:Y:S01]  /*0460*/  BSSY.RECONVERGENT B0, `(.L_x_4) ;  /* 0x0000025000007945 */ /* 0x000fe20003800200 */
[----:B------:R-:W1:Y:S01]  /*0470*/  LDCU.128 UR8, c[0x3][0x50] ;  /* 0x00c00a00ff0877ac */ /* 0x000e620008000c00 */
[----:B0-----:R-:W-:Y:S02]  /*0480*/  I2FP.F32.S32 R10, UR6 ;  /* 0x00000006000a7c45 */ /* 0x001fe40008201400 */
[----:B------:R-:W-:Y:S01]  /*0490*/  I2FP.F32.S32 R5, UR7 ;  /* 0x0000000700057c45 */ /* 0x000fe20008201400 */
[----:B------:R-:W0:Y:S02]  /*04a0*/  LDCU.64 UR6, c[0x3][0x60] ;  /* 0x00c00c00ff0677ac */ /* 0x000e240008000a00 */
[----:B------:R-:W-:Y:S01]  /*04b0*/  FFMA R3, R3, R10, RZ ;  /* 0x0000000a03037223 */ /* 0x000fe200000000ff */
[----:B-1----:R-:W-:Y:S01]  /*04c0*/  I2FP.F32.S32 R10, UR8 ;  /* 0x00000008000a7c45 */ /* 0x002fe20008201400 */
[----:B------:R-:W1:Y:S02]  /*04d0*/  LDCU UR8, c[0x3][0x68] ;  /* 0x00c00d00ff0877ac */ /* 0x000e640008000800 */
[----:B------:R-:W-:Y:S01]  /*04e0*/  FFMA R3, R6, R5, R3 ;  /* 0x0000000506037223 */ /* 0x000fe20000000003 */
[----:B------:R-:W-:-:S02]  /*04f0*/  I2FP.F32.S32 R5, UR9 ;  /* 0x0000000900057c45 */ /* 0x000fc40008201400 */
[----:B------:R-:W-:Y:S01]  /*0500*/  I2FP.F32.S32 R6, UR11 ;  /* 0x0000000b00067c45 */ /* 0x000fe20008201400 */
[----:B------:R-:W-:Y:S01]  /*0510*/  FFMA R10, R14, R10, R3 ;  /* 0x0000000a0e0a7223 */ /* 0x000fe20000000003 */
[----:B------:R-:W-:-:S03]  /*0520*/  I2FP.F32.S32 R3, UR10 ;  /* 0x0000000a00037c45 */ /* 0x000fc60008201400 */
[----:B------:R-:W-:Y:S02]  /*0530*/  FFMA R5, R15, R5, R10 ;  /* 0x000000050f057223 */ /* 0x000fe4000000000a */
[----:B------:R-:W-:Y:S02]  /*0540*/  F2F.F64.F32 R10, R23 ;  /* 0x00000017000a7310 */ /* 0x000fe40000201800 */
[----:B------:R-:W-:Y:S01]  /*0550*/  FFMA R16, R16, R3, R5 ;  /* 0x0000000310107223 */ /* 0x000fe20000000005 */
[----:B0-----:R-:W-:Y:S02]  /*0560*/  I2FP.F32.S32 R3, UR6 ;  /* 0x0000000600037c45 */ /* 0x001fe40008201400 */
[----:B------:R-:W-:Y:S01]  /*0570*/  I2FP.F32.S32 R5, UR7 ;  /* 0x0000000700057c45 */ /* 0x000fe20008201400 */
[----:B------:R-:W-:Y:S02]  /*0580*/  FFMA R17, R17, R6, R16 ;  /* 0x0000000611117223 */ /* 0x000fe40000000010 */
[----:B------:R-:W0:Y:S02]  /*0590*/  MUFU.RCP R15, R4 ;  /* 0x00000004000f7308 */ /* 0x000e240000001000 */
[----:B------:R-:W-:Y:S01]  /*05a0*/  FFMA R18, R18, R3, R17 ;  /* 0x0000000312127223 */ /* 0x000fe20000000011 */
[----:B-1----:R-:W-:-:S03]  /*05b0*/  I2FP.F32.S32 R3, UR8 ;  /* 0x0000000800037c45 */ /* 0x002fc60008201400 */
[----:B------:R-:W-:-:S04]  /*05c0*/  FFMA R5, R19, R5, R18 ;  /* 0x0000000513057223 */ /* 0x000fc80000000012 */
[----:B------:R-:W-:-:S04]  /*05d0*/  FFMA R3, R20, R3, R5 ;  /* 0x0000000314037223 */ /* 0x000fc80000000005 */
[----:B------:R-:W1:Y:S01]  /*05e0*/  F2F.F64.F32 R12, R3 ;  /* 0x00000003000c7310 */ /* 0x000e620000201800 */
[----:B0-----:R-:W-:-:S04]  /*05f0*/  FFMA R6, -R4, R15, 1 ;  /* 0x3f80000004067423 */ /* 0x001fc8000000010f */
[----:B------:R-:W-:Y:S01]  /*0600*/  FFMA R6, R15, R6, R15 ;  /* 0x000000060f067223 */ /* 0x000fe2000000000f */
[----:B-1----:R-:W-:-:S06]  /*0610*/  DFMA R10, R10, 0.5, R12 ;  /* 0x3fe000000a0a782b */ /* 0x002fcc000000000c */
[----:B------:R-:W0:Y:S08]  /*0620*/  F2F.F32.F64 R5, R10 ;  /* 0x0000000a00057310 */ /* 0x000e300000301000 */
        /* <DEDUP_REMOVED lines=8> */
.L_x_5:
[----:B------:R-:W-:Y:S05]  /*06b0*/  BSYNC.RECONVERGENT B0 ;  /* 0x0000000000007941 */ /* 0x000fea0003800200 */
.L_x_4:
[----:B------:R-:W2:Y:S01]  /*06c0*/  LDG.E R18, desc[UR4][R8.64] ;  /* 0x0000000408127981 */ /* 0x000ea2000c1e1900 */
[----:B------:R-:W0:Y:S01]  /*06d0*/  LDCU.128 UR24, c[0x3][0x40] ;  /* 0x00c00800ff1877ac */ /* 0x000e220008000c00 */
[----:B------:R-:W-:Y:S01]  /*06e0*/  FMUL R3, R6, R6 ;  /* 0x0000000606037220 */ /* 0x000fe20000400000 */
[----:B------:R-:W1:Y:S01]  /*06f0*/  LDCU.128 UR12, c[0x3][0x20] ;  /* 0x00c00400ff0c77ac */ /* 0x000e620008000c00 */
[----:B------:R-:W3:Y:S01]  /*0700*/  LDCU.128 UR8, c[0x3][URZ] ;  /* 0x00c00000ff0877ac */ /* 0x000ee20008000c00 */
[----:B------:R-:W4:Y:S01]  /*0710*/  LDCU.64 UR6, c[0x3][0x70] ;  /* 0x00c00e00ff0677ac */ /* 0x000f220008000a00 */
[----:B------:R-:W5:Y:S01]  /*0720*/  LDCU.128 UR16, c[0x3][0x50] ;  /* 0x00c00a00ff1077ac */ /* 0x000f620008000c00 */
[----:B0-----:R-:W-:Y:S01]  /*0730*/  I2FP.F32.S32 R20, UR26 ;  /* 0x0000001a00147c45 */ /* 0x001fe20008201400 */
[----:B------:R-:W0:Y:S01]  /*0740*/  LDCU.128 UR20, c[0x3][0x30] ;  /* 0x00c00600ff1477ac */ /* 0x000e220008000c00 */
[----:B-1----:R-:W-:-:S03]  /*0750*/  I2FP.F32.S32 R5, UR13 ;  /* 0x0000000d00057c45 */ /* 0x002fc60008201400 */
[----:B------:R-:W-:Y:S01]  /*0760*/  FMUL R10, R20, R6 ;  /* 0x00000006140a7220 */ /* 0x000fe20000400000 */
[----:B------:R-:W-:Y:S01]  /*0770*/  FMUL R20, R23, R20 ;  /* 0x0000001417147220 */ /* 0x000fe20000400000 */
[----:B---3--:R-:W-:Y:S02]  /*0780*/  FMUL R21, R4, UR8 ;  /* 0x0000000804157c20 */ /* 0x008fe40008400000 */
[-C--:B------:R-:W-:Y:S01]  /*0790*/  FFMA R12, R5, R0.reuse, R10 ;  /* 0x00000000050c7223 */ /* 0x080fe2000000000a */
[----:B------:R-:W-:Y:S01]  /*07a0*/  FFMA R10, R0, R0, R3 ;  /* 0x00000000000a7223 */ /* 0x000fe20000000003 */
[----:B------:R-:W-:Y:S01]  /*07b0*/  FFMA R20, R7, R5, R20 ;  /* 0x0000000507147223 */ /* 0x000fe20000000014 */
[----:B------:R-:W1:Y:S01]  /*07c0*/  LDC R3, c[0x3][0x78] ;  /* 0x00c01e00ff037b82 */ /* 0x000e620000000800 */
[----:B------:R-:W-:Y:S02]  /*07d0*/  FMUL R19, R12, 3 ;  /* 0x404000000c137820 */ /* 0x000fe40000400000 */
[----:B------:R-:W3:Y:S02]  /*07e0*/  F2F.F64.F32 R12, R12 ;  /* 0x0000000c000c7310 */ /* 0x000ee40000201800 */
[----:B------:R-:W-:-:S06]  /*07f0*/  FADD R22, R19, 1 ;  /* 0x3f80000013167421 */ /* 0x000fcc0000000000 */
[----:B------:R-:W4:Y:S01]  /*0800*/  F2F.F64.F32 R14, R22 ;  /* 0x00000016000e7310 */ /* 0x000f220000201800 */
[----:B---3--:R-:W-:-:S07]  /*0810*/  DMUL R16, R12, 4.5 ;  /* 0x401200000c107828 */ /* 0x008fce0000000000 */
[----:B------:R-:W3:Y:S01]  /*0820*/  F2F.F64.F32 R10, R10 ;  /* 0x0000000a000a7310 */ /* 0x000ee20000201800 */
[----:B----4-:R-:W-:-:S07]  /*0830*/  DFMA R16, R12, R16, R14 ;  /* 0x000000100c10722b */ /* 0x010fce000000000e */
[----:B------:R-:W4:Y:S01]  /*0840*/  F2F.F64.F32 R14, R21 ;  /* 0x00000015000e7310 */ /* 0x000f220000201800 */
[----:B------:R-:W5:Y:S01]  /*0850*/  LDC.64 R12, c[0x0][0x388] ;  /* 0x0000e200ff0c7b82 */ /* 0x000f620000000a00 */
[----:B---3--:R-:W-:-:S08]  /*0860*/  DFMA R16, R10, -1.5, R16 ;  /* 0xbff800000a10782b */ /* 0x008fd00000000010 */
[----:B----4-:R-:W-:Y:S01]  /*0870*/  DMUL R14, R14, R16 ;  /* 0x000000100e0e7228 */ /* 0x010fe20000000000 */
[----:B------:R-:W-:-:S04]  /*0880*/  FMUL R17, R23, R0 ;  /* 0x0000000017117220 */ /* 0x000fc80000400000 */
[----:B------:R-:W-:-:S05]  /*0890*/  FFMA R5, R7, R0, R17 ;  /* 0x0000000007057223 */ /* 0x000fca0000000011 */
[----:B------:R-:W3:Y:S01]  /*08a0*/  F2F.F32.F64 R14, R14 ;  /* 0x0000000e000e7310 */ /* 0x000ee20000301000 */
[----:B------:R-:W-:-:S04]  /*08b0*/  FADD R16, R20, -R5 ;  /* 0x8000000514107221 */ /* 0x000fc80000000000 */
[----:B------:R-:W-:Y:S01]  /*08c0*/  FFMA R19, R19, R20, R16 ;  /* 0x0000001413137223 */ /* 0x000fe20000000010 */
[----:B-1----:R-:W-:Y:S01]  /*08d0*/  FMUL R16, R3, UR8 ;  /* 0x0000000803107c20 */ /* 0x002fe20008400000 */
[----:B-----5:R-:W-:-:S04]  /*08e0*/  IMAD.WIDE R20, R2, 0x4, R12 ;  /* 0x0000000402147825 */ /* 0x020fc800078e020c */
[----:B---3--:R-:W-:-:S04]  /*08f0*/  FMUL R17, R14, UR6 ;  /* 0x000000060e117c20 */ /* 0x008fc80008400000 */
[----:B--2---:R-:W-:-:S04]  /*0900*/  FFMA R17, R18, UR7, R17 ;  /* 0x0000000712117c23 */ /* 0x004fc80008000011 */
[----:B------:R-:W-:-:S05]  /*0910*/  FFMA R27, R16, R19, R17 ;  /* 0x00000013101b7223 */ /* 0x000fca0000000011 */
[----:B------:R-:W-:Y:S04]  /*0920*/  STG.E desc[UR4][R20.64], R27 ;  /* 0x0000001b14007986 */ /* 0x000fe8000c101904 */
[----:B------:R-:W2:Y:S01]  /*0930*/  LDG.E R24, desc[UR4][R8.64+0x4] ;  /* 0x0000040408187981 */ /* 0x000ea2000c1e1900 */
[----:B------:R-:W-:Y:S02]  /*0940*/  I2FP.F32.S32 R22, UR27 ;  /* 0x0000001b00167c45 */ /* 0x000fe40008201400 */
[----:B------:R-:W-:-:S03]  /*0950*/  I2FP.F32.S32 R26, UR14 ;  /* 0x0000000e001a7c45 */ /* 0x000fc60008201400 */
[----:B------:R-:W-:Y:S01]  /*0960*/  FMUL R15, R22, R6 ;  /* 0x00000006160f7220 */ /* 0x000fe20000400000 */
[----:B------:R-:W-:-:S03]  /*0970*/  FMUL R22, R23, R22 ;  /* 0x0000001617167220 */ /* 0x000fc60000400000 */
[----:B------:R-:W-:Y:S01]  /*0980*/  FFMA R28, R26, R0, R15 ;  /* 0x000000001a1c7223 */ /* 0x000fe2000000000f */
[----:B------:R-:W-:-:S03]  /*0990*/  FFMA R22, R7, R26, R22 ;  /* 0x0000001a07167223 */ /* 0x000fc60000000016 */
[----:B------:R-:W-:Y:S01]  /*09a0*/  FMUL R25, R28, 3 ;  /* 0x404000001c197820 */ /* 0x000fe20000400000 */
[----:B------:R-:W1:Y:S03]  /*09b0*/  F2F.F64.F32 R14, R28 ;  /* 0x0000001c000e7310 */ /* 0x000e660000201800 */
[----:B------:R-:W-:-:S05]  /*09c0*/  FADD R29, R25, 1 ;  /* 0x3f800000191d7421 */ /* 0x000fca0000000000 */
[----:B------:R-:W3:Y:S01]  /*09d0*/  F2F.F64.F32 R16, R29 ;  /* 0x0000001d00107310 */ /* 0x000ee20000201800 */
[----:B-1----:R-:W-:-:S08]  /*09e0*/  DMUL R18, R14, 4.5 ;  /* 0x401200000e127828 */ /* 0x002fd00000000000 */
[----:B---3--:R-:W-:Y:S01]  /*09f0*/  DFMA R14, R14, R18, R16 ;  /* 0x000000120e0e722b */ /* 0x008fe20000000010 */
[----:B------:R-:W-:Y:S01]  /*0a00*/  FMUL R16, R4, UR9 ;  /* 0x0000000904107c20 */ /* 0x000fe20008400000 */
[----:B------:R-:W-:-:S04]  /*0a10*/  FADD R18, -R5, R22 ;  /* 0x0000001605127221 */ /* 0x000fc80000000100 */
[----:B------:R-:W-:Y:S01]  /*0a20*/  FFMA R22, R25, R22, R18 ;  /* 0x0000001619167223 */ /* 0x000fe20000000012 */
[----:B------:R-:W1:Y:S01]  /*0a30*/  F2F.F64.F32 R16, R16 ;  /* 0x0000001000107310 */ /* 0x000e620000201800 */
[----:B------:R-:W-:Y:S01]  /*0a40*/  DFMA R14, R10, -1.5, R14 ;  /* 0xbff800000a0e782b */ /* 0x000fe2000000000e */
[----:B------:R-:W-:-:S07]  /*0a50*/  FMUL R18, R3, UR9 ;  /* 0x0000000903127c20 */ /* 0x000fce0008400000 */
[----:B-1----:R-:W-:-:S10]  /*0a60*/  DMUL R14, R16, R14 ;  /* 0x0000000e100e7228 */ /* 0x002fd40000000000 */
[----:B------:R-:W1:Y:S02]  /*0a70*/  F2F.F32.F64 R14, R14 ;  /* 0x0000000e000e7310 */ /* 0x000e640000301000 */
[----:B-1----:R-:W-:-:S04]  /*0a80*/  FMUL R17, R14, UR6 ;  /* 0x000000060e117c20 */ /* 0x002fc80008400000 */
[----:B--2---:R-:W-:-:S04]  /*0a90*/  FFMA R17, R24, UR7, R17 ;  /* 0x0000000718117c23 */ /* 0x004fc80008000011 */
[----:B------:R-:W-:-:S05]  /*0aa0*/  FFMA R19, R18, R22, R17 ;  /* 0x0000001612137223 */ /* 0x000fca0000000011 */
[----:B------:R1:W-:Y:S04]  /*0ab0*/  STG.E desc[UR4][R20.64+0x4], R19 ;  /* 0x0000041314007986 */ /* 0x0003e8000c101904 */
[----:B------:R-:W2:Y:S01]  /*0ac0*/  LDG.E R22, desc[UR4][R8.64+0x8] ;  /* 0x0000080408167981 */ /* 0x000ea2000c1e1900 */
[----:B------:R-:W-:Y:S02]  /*0ad0*/  I2FP.F32.S32 R24, UR16 ;  /* 0x0000001000187c45 */ /* 0x000fe40008201400 */
[----:B------:R-:W-:-:S03]  /*0ae0*/  I2FP.F32.S32 R26, UR15 ;  /* 0x0000000f001a7c45 */ /* 0x000fc60008201400 */
[----:B------:R-:W-:Y:S01]  /*0af0*/  FMUL R15, R24, R6 ;  /* 0x00000006180f7220 */ /* 0x000fe20000400000 */
[----:B------:R-:W-:Y:S01]  /*0b00*/  FMUL R24, R23, R24 ;  /* 0x0000001817187220 */ /* 0x000fe20000400000 */
[----:B-1----:R-:W-:Y:S01]  /*0b10*/  FMUL R20, R4, UR10 ;  /* 0x0000000a04147c20 */ /* 0x002fe20008400000 */
[----:B------:R-:W-:Y:S01]  /*0b20*/  IADD3 R21, PT, PT, R2, 0x2, RZ ;  /* 0x0000000202157810 */ /* 0x000fe20007ffe0ff */
        /* <DEDUP_REMOVED lines=8> */
[----:B------:R-:W1:Y:S01]  /*0bb0*/  F2F.F64.F32 R14, R20 ;  /* 0x00000014000e7310 */ /* 0x000e620000201800 */
[----:B------:R-:W-:-:S06]  /*0bc0*/  FMUL R19, R3, UR10 ;  /* 0x0000000a03137c20 */ /* 0x000fcc0008400000 */
[----:B------:R-:W-:-:S08]  /*0bd0*/  DFMA R16, R10, -1.5, R16 ;  /* 0xbff800000a10782b */ /* 0x000fd00000000010 */
[----:B-1----:R-:W-:Y:S01]  /*0be0*/  DMUL R16, R14, R16 ;  /* 0x000000100e107228 */ /* 0x002fe20000000000 */
[----:B------:R-:W-:-:S04]  /*0bf0*/  FADD R14, -R5, R24 ;  /* 0x00000018050e7221 */ /* 0x000fc80000000100 */
[----:B------:R-:W-:-:S05]  /*0c00*/  FFMA R24, R25, R24, R14 ;  /* 0x0000001819187223 */ /* 0x000fca000000000e */
[----:B------:R-:W1:Y:S02]  /*0c10*/  F2F.F32.F64 R16, R16 ;  /* 0x0000001000107310 */ /* 0x000e640000301000 */
[----:B-1----:R-:W-:-:S04]  /*0c20*/  FMUL R15, R16, UR6 ;  /* 0x00000006100f7c20 */ /* 0x002fc80008400000 */
[----:B--2---:R-:W-:Y:S01]  /*0c30*/  FFMA R22, R22, UR7, R15 ;  /* 0x0000000716167c23 */ /* 0x004fe2000800000f */
[----:B------:R-:W-:-:S04]  /*0c40*/  IMAD.WIDE R14, R21, 0x4, R12 ;  /* 0x00000004150e7825 */ /* 0x000fc800078e020c */
[----:B------:R-:W-:-:S05]  /*0c50*/  FFMA R19, R19, R24, R22 ;  /* 0x0000001813137223 */ /* 0x000fca0000000016 */
[----:B------:R1:W-:Y:S04]  /*0c60*/  STG.E desc[UR4][R14.64], R19 ;  /* 0x000000130e007986 */ /* 0x0003e8000c101904 */
[----:B------:R-:W2:Y:S01]  /*0c70*/  LDG.E R24, desc[UR4][R8.64+0xc] ;  /* 0x00000c0408187981 */ /* 0x000ea2000c1e1900 */
[----:B------:R-:W-:Y:S02]  /*0c80*/  I2FP.F32.S32 R22, UR17 ;  /* 0x0000001100167c45 */ /* 0x000fe40008201400 */
[----:B0-----:R-:W-:-:S03]  /*0c90*/  I2FP.F32.S32 R26, UR20 ;  /* 0x00000014001a7c45 */ /* 0x001fc60008201400 */
[----:B------:R-:W-:Y:S01]  /*0ca0*/  FMUL R17, R22, R6 ;  /* 0x0000000616117220 */ /* 0x000fe20000400000 */
[----:B------:R-:W-:-:S03]  /*0cb0*/  FMUL R22, R23, R22 ;  /* 0x0000001617167220 */ /* 0x000fc60000400000 */
[----:B------:R-:W-:Y:S01]  /*0cc0*/  FFMA R27, R26, R0, R17 ;  /* 0x000000001a1b7223 */ /* 0x000fe20000000011 */
[----:B------:R-:W-:-:S03]  /*0cd0*/  FFMA R22, R7, R26, R22 ;  /* 0x0000001a07167223 */ /* 0x000fc60000000016 */
[----:B------:R-:W-:Y:S01]  /*0ce0*/  FMUL R25, R27, 3 ;  /* 0x404000001b197820 */ /* 0x000fe20000400000 */
[----:B------:R-:W1:Y:S01]  /*0cf0*/  F2F.F64.F32 R16, R27 ;  /* 0x0000001b00107310 */ /* 0x000e620000201800 */
[----:B------:R-:W-:Y:S02]  /*0d00*/  FADD R26, -R5, R22 ;  /* 0x00000016051a7221 */ /* 0x000fe40000000100 */
[C---:B------:R-:W-:Y:S02]  /*0d10*/  FADD R20, R25.reuse, 1 ;  /* 0x3f80000019147421 */ /* 0x040fe40000000000 */
[----:B------:R-:W-:-:S04]  /*0d20*/  FFMA R26, R25, R22, R26 ;  /* 0x00000016191a7223 */ /* 0x000fc8000000001a */
[----:B------:R-:W0:Y:S01]  /*0d30*/  F2F.F64.F32 R20, R20 ;  /* 0x0000001400147310 */ /* 0x000e220000201800 */
[----:B-1----:R-:W-:-:S08]  /*0d40*/  DMUL R18, R16, 4.5 ;  /* 0x4012000010127828 */ /* 0x002fd00000000000 */
[----:B0-----:R-:W-:Y:S01]  /*0d50*/  DFMA R16, R16, R18, R20 ;  /* 0x000000121010722b */ /* 0x001fe20000000014 */
[----:B------:R-:W-:Y:S01]  /*0d60*/  FMUL R18, R4, UR11 ;  /* 0x0000000b04127c20 */ /* 0x000fe20008400000 */
[----:B------:R-:W-:Y:S01]  /*0d70*/  FMUL R20, R3, UR11 ;  /* 0x0000000b03147c20 */ /* 0x000fe20008400000 */
[----:B------:R-:W-:Y:S01]  /*0d80*/  I2FP.F32.S32 R21, UR18 ;  /* 0x0000001200157c45 */ /* 0x000fe20008201400 */
[----:B------:R-:W0:Y:S03]  /*0d90*/  LDCU.128 UR8, c[0x3][0x10] ;  /* 0x00c00200ff0877ac */ /* 0x000e260008000c00 */
[----:B------:R-:W1:Y:S01]  /*0da0*/  F2F.F64.F32 R18, R18 ;  /* 0x0000001200127310 */ /* 0x000e620000201800 */
[----:B------:R-:W-:-:S08]  /*0db0*/  DFMA R16, R10, -1.5, R16 ;  /* 0xbff800000a10782b */ /* 0x000fd00000000010 */
[----:B-1----:R-:W-:-:S10]  /*0dc0*/  DMUL R16, R18, R16 ;  /* 0x0000001012107228 */ /* 0x002fd40000000000 */
[----:B------:R-:W1:Y:S02]  /*0dd0*/  F2F.F32.F64 R16, R16 ;  /* 0x0000001000107310 */ /* 0x000e640000301000 */
[----:B-1----:R-:W-:-:S04]  /*0de0*/  FMUL R19, R16, UR6 ;  /* 0x0000000610137c20 */ /* 0x002fc80008400000 */
[----:B--2---:R-:W-:-:S04]  /*0df0*/  FFMA R19, R24, UR7, R19 ;  /* 0x0000000718137c23 */ /* 0x004fc80008000013 */
[----:B------:R-:W-:-:S05]  /*0e00*/  FFMA R25, R20, R26, R19 ;  /* 0x0000001a14197223 */ /* 0x000fca0000000013 */
[----:B------:R0:W-:Y:S04]  /*0e10*/  STG.E desc[UR4][R14.64+0x4], R25 ;  /* 0x000004190e007986 */ /* 0x0001e8000c101904 */
[----:B------:R-:W2:Y:S01]  /*0e20*/  LDG.E R20, desc[UR4][R8.64+0x10] ;  /* 0x0000100408147981 */ /* 0x000ea2000c1e1900 */
[----:B------:R-:W-:Y:S01]  /*0e30*/  I2FP.F32.S32 R24, UR21 ;  /* 0x0000001500187c45 */ /* 0x000fe20008201400 */
[----:B------:R-:W-:-:S04]  /*0e40*/  FMUL R17, R21, R6 ;  /* 0x0000000615117220 */ /* 0x000fc80000400000 */
[----:B------:R-:W-:Y:S01]  /*0e50*/  FFMA R26, R24, R0, R17 ;  /* 0x00000000181a7223 */ /* 0x000fe20000000011 */
[----:B0-----:R-:W-:-:S03]  /*0e60*/  FMUL R25, R4, UR8 ;  /* 0x0000000804197c20 */ /* 0x001fc60008400000 */
[----:B------:R-:W-:Y:S01]  /*0e70*/  FMUL R22, R26, 3 ;  /* 0x404000001a167820 */ /* 0x000fe20000400000 */
[----:B------:R-:W0:Y:S03]  /*0e80*/  F2F.F64.F32 R16, R26 ;  /* 0x0000001a00107310 */ /* 0x000e260000201800 */
[----:B------:R-:W-:-:S06]  /*0e90*/  FADD R18, R22, 1 ;  /* 0x3f80000016127421 */ /* 0x000fcc0000000000 */
[----:B------:R-:W1:Y:S01]  /*0ea0*/  F2F.F64.F32 R18, R18 ;  /* 0x0000001200127310 */ /* 0x000e620000201800 */
[----:B0-----:R-:W-:-:S08]  /*0eb0*/  DMUL R14, R16, 4.5 ;  /* 0x40120000100e7828 */ /* 0x001fd00000000000 */
[----:B-1----:R-:W-:Y:S02]  /*0ec0*/  DFMA R16, R16, R14, R18 ;  /* 0x0000000e1010722b */ /* 0x002fe40000000012 */
[----:B------:R-:W0:Y:S06]  /*0ed0*/  F2F.F64.F32 R14, R25 ;  /* 0x00000019000e7310 */ /* 0x000e2c0000201800 */
[----:B------:R-:W-:-:S08]  /*0ee0*/  DFMA R16, R10, -1.5, R16 ;  /* 0xbff800000a10782b */ /* 0x000fd00000000010 */
[----:B0-----:R-:W-:Y:S01]  /*0ef0*/  DMUL R16, R14, R16 ;  /* 0x000000100e107228 */ /* 0x001fe20000000000 */
[----:B------:R-:W-:Y:S01]  /*0f00*/  FMUL R14, R23, R21 ;  /* 0x00000015170e7220 */ /* 0x000fe20000400000 */
[----:B------:R-:W-:-:S03]  /*0f10*/  IADD3 R21, PT, PT, R2, 0x4, RZ ;  /* 0x0000000402157810 */ /* 0x000fc60007ffe0ff */
[----:B------:R-:W-:-:S05]  /*0f20*/  FFMA R14, R7, R24, R14 ;  /* 0x00000018070e7223 */ /* 0x000fca000000000e */
[----:B------:R-:W0:Y:S01]  /*0f30*/  F2F.F32.F64 R16, R16 ;  /* 0x0000001000107310 */ /* 0x000e220000301000 */
[----:B------:R-:W-:-:S04]  /*0f40*/  FADD R19, -R5, R14 ;  /* 0x0000000e05137221 */ /* 0x000fc80000000100 */
[----:B------:R-:W-:Y:S01]  /*0f50*/  FFMA R22, R22, R14, R19 ;  /* 0x0000000e16167223 */ /* 0x000fe20000000013 */
[----:B------:R-:W-:Y:S01]  /*0f60*/  FMUL R19, R3, UR8 ;  /* 0x0000000803137c20 */ /* 0x000fe20008400000 */
[----:B0-----:R-:W-:-:S04]  /*0f70*/  FMUL R15, R16, UR6 ;  /* 0x00000006100f7c20 */ /* 0x001fc80008400000 */
[----:B--2---:R-:W-:Y:S01]  /*0f80*/  FFMA R20, R20, UR7, R15 ;  /* 0x0000000714147c23 */ /* 0x004fe2000800000f */
[----:B------:R-:W-:-:S04]  /*0f90*/  IMAD.WIDE R14, R21, 0x4, R12 ;  /* 0x00000004150e7825 */ /* 0x000fc800078e020c */
        /* <DEDUP_REMOVED lines=10> */
[----:B------:R-:W0:Y:S03]  /*1040*/  F2F.F64.F32 R16, R28 ;  /* 0x0000001c00107310 */ /* 0x000e260000201800 */
[----:B------:R-:W-:-:S05]  /*1050*/  FADD R29, R25, 1 ;  /* 0x3f800000191d7421 */ /* 0x000fca0000000000 */
[----:B------:R-:W1:Y:S01]  /*1060*/  F2F.F64.F32 R18, R29 ;  /* 0x0000001d00127310 */ /* 0x000e620000201800 */
[----:B0-----:R-:W-:-:S08]  /*1070*/  DMUL R20, R16, 4.5 ;  /* 0x4012000010147828 */ /* 0x001fd00000000000 */
[----:B-1----:R-:W-:Y:S01]  /*1080*/  DFMA R16, R16, R20, R18 ;  /* 0x000000141010722b */ /* 0x002fe20000000012 */
[----:B------:R-:W-:Y:S01]  /*1090*/  FMUL R18, R4, UR9 ;  /* 0x0000000904127c20 */ /* 0x000fe20008400000 */
[----:B------:R-:W-:-:S04]  /*10a0*/  FADD R20, -R5, R22 ;  /* 0x0000001605147221 */ /* 0x000fc80000000100 */
[----:B------:R-:W-:Y:S01]  /*10b0*/  FFMA R22, R25, R22, R20 ;  /* 0x0000001619167223 */ /* 0x000fe20000000014 */
[----:B------:R-:W0:Y:S01]  /*10c0*/  F2F.F64.F32 R18, R18 ;  /* 0x0000001200127310 */ /* 0x000e220000201800 */
[----:B------:R-:W-:Y:S01]  /*10d0*/  DFMA R16, R10, -1.5, R16 ;  /* 0xbff800000a10782b */ /* 0x000fe20000000010 */
[----:B------:R-:W-:Y:S01]  /*10e0*/  FMUL R20, R3, UR9 ;  /* 0x0000000903147c20 */ /* 0x000fe20008400000 */
[----:B------:R-:W1:Y:S06]  /*10f0*/  LDCU.64 UR8, c[0x3][0x60] ;  /* 0x00c00c00ff0877ac */ /* 0x000e6c0008000a00 */
[----:B0-----:R-:W-:-:S10]  /*1100*/  DMUL R16, R18, R16 ;  /* 0x0000001012107228 */ /* 0x001fd40000000000 */
[----:B------:R-:W0:Y:S02]  /*1110*/  F2F.F32.F64 R16, R16 ;  /* 0x0000001000107310 */ /* 0x000e240000301000 */
[----:B0-----:R-:W-:-:S04]  /*1120*/  FMUL R19, R16, UR6 ;  /* 0x0000000610137c20 */ /* 0x001fc80008400000 */
[----:B--2---:R-:W-:-:S04]  /*1130*/  FFMA R19, R24, UR7, R19 ;  /* 0x0000000718137c23 */ /* 0x004fc80008000013 */
[----:B------:R-:W-:-:S05]  /*1140*/  FFMA R25, R20, R22, R19 ;  /* 0x0000001614197223 */ /* 0x000fca0000000013 */
[----:B------:R0:W-:Y:S04]  /*1150*/  STG.E desc[UR4][R14.64+0x4], R25 ;  /* 0x000004190e007986 */ /* 0x0001e8000c101904 */
[----:B------:R-:W2:Y:S01]  /*1160*/  LDG.E R20, desc[UR4][R8.64+0x18] ;  /* 0x0000180408147981 */ /* 0x000ea2000c1e1900 */
[----:B-1----:R-:W-:Y:S01]  /*1170*/  I2FP.F32.S32 R21, UR8 ;  /* 0x0000000800157c45 */ /* 0x002fe20008201400 */
[----:B------:R-:W1:Y:S01]  /*1180*/  LDCU UR8, c[0x3][0x68] ;  /* 0x00c00d00ff0877ac */ /* 0x000e620008000800 */
[----:B------:R-:W-:-:S03]  /*1190*/  I2FP.F32.S32 R24, UR23 ;  /* 0x0000001700187c45 */ /* 0x000fc60008201400 */
[----:B------:R-:W-:Y:S01]  /*11a0*/  FMUL R17, R21, R6 ;  /* 0x0000000615117220 */ /* 0x000fe20000400000 */
[----:B0-----:R-:W-:-:S03]  /*11b0*/  FMUL R25, R4, UR10 ;  /* 0x0000000a04197c20 */ /* 0x001fc60008400000 */
[----:B------:R-:W-:-:S04]  /*11c0*/  FFMA R26, R24, R0, R17 ;  /* 0x00000000181a7223 */ /* 0x000fc80000000011 */
[----:B------:R-:W-:Y:S01]  /*11d0*/  FMUL R22, R26, 3 ;  /* 0x404000001a167820 */ /* 0x000fe20000400000 */
[----:B------:R-:W0:Y:S03]  /*11e0*/  F2F.F64.F32 R16, R26 ;  /* 0x0000001a00107310 */ /* 0x000e260000201800 */
[----:B------:R-:W-:-:S06]  /*11f0*/  FADD R18, R22, 1 ;  /* 0x3f80000016127421 */ /* 0x000fcc0000000000 */
[----:B------:R-:W3:Y:S01]  /*1200*/  F2F.F64.F32 R18, R18 ;  /* 0x0000001200127310 */ /* 0x000ee20000201800 */
[----:B0-----:R-:W-:-:S08]  /*1210*/  DMUL R14, R16, 4.5 ;  /* 0x40120000100e7828 */ /* 0x001fd00000000000 */
[----:B---3--:R-:W-:Y:S02]  /*1220*/  DFMA R16, R16, R14, R18 ;  /* 0x0000000e1010722b */ /* 0x008fe40000000012 */
[----:B------:R-:W0:Y:S01]  /*1230*/  F2F.F64.F32 R14, R25 ;  /* 0x00000019000e7310 */ /* 0x000e220000201800 */
[----:B------:R-:W-:-:S05]  /*1240*/  FMUL R18, R3, UR10 ;  /* 0x0000000a03127c20 */ /* 0x000fca0008400000 */
[----:B------:R-:W-:-:S08]  /*1250*/  DFMA R16, R10, -1.5, R16 ;  /* 0xbff800000a10782b */ /* 0x000fd00000000010 */
[----:B0-----:R-:W-:Y:S01]  /*1260*/  DMUL R16, R14, R16 ;  /* 0x000000100e107228 */ /* 0x001fe20000000000 */
[----:B------:R-:W-:-:S04]  /*1270*/  FMUL R14, R23, R21 ;  /* 0x00000015170e7220 */ /* 0x000fc80000400000 */
[----:B------:R-:W-:-:S05]  /*1280*/  FFMA R14, R7, R24, R14 ;  /* 0x00000018070e7223 */ /* 0x000fca000000000e */
[----:B------:R-:W0:Y:S01]  /*1290*/  F2F.F32.F64 R16, R16 ;  /* 0x0000001000107310 */ /* 0x000e220000301000 */
[----:B------:R-:W-:-:S04]  /*12a0*/  FADD R15, -R5, R14 ;  /* 0x0000000e050f7221 */ /* 0x000fc80000000100 */
[----:B------:R-:W-:Y:S01]  /*12b0*/  FFMA R22, R22, R14, R15 ;  /* 0x0000000e16167223 */ /* 0x000fe2000000000f */
[----:B------:R-:W-:-:S05]  /*12c0*/  IADD3 R15, PT, PT, R2, 0x6, RZ ;  /* 0x00000006020f7810 */ /* 0x000fca0007ffe0ff */
[----:B------:R-:W-:-:S04]  /*12d0*/  IMAD.WIDE R14, R15, 0x4, R12 ;  /* 0x000000040f0e7825 */ /* 0x000fc800078e020c */
[----:B0-----:R-:W-:-:S04]  /*12e0*/  FMUL R19, R16, UR6 ;  /* 0x0000000610137c20 */ /* 0x001fc80008400000 */
        /* <DEDUP_REMOVED lines=11> */
[----:B------:R-:W0:Y:S01]  /*13a0*/  F2F.F64.F32 R16, R27 ;  /* 0x0000001b00107310 */ /* 0x000e220000201800 */
[----:B------:R-:W-:Y:S02]  /*13b0*/  FADD R26, -R5, R22 ;  /* 0x00000016051a7221 */ /* 0x000fe40000000100 */
[C---:B------:R-:W-:Y:S02]  /*13c0*/  FADD R20, R25.reuse, 1 ;  /* 0x3f80000019147421 */ /* 0x040fe40000000000 */
[----:B------:R-:W-:-:S04]  /*13d0*/  FFMA R26, R25, R22, R26 ;  /* 0x00000016191a7223 */ /* 0x000fc8000000001a */
[----:B------:R-:W3:Y:S01]  /*13e0*/  F2F.F64.F32 R20, R20 ;  /* 0x0000001400147310 */ /* 0x000ee20000201800 */
[----:B0-----:R-:W-:-:S08]  /*13f0*/  DMUL R18, R16, 4.5 ;  /* 0x4012000010127828 */ /* 0x001fd00000000000 */
[----:B---3--:R-:W-:Y:S01]  /*1400*/  DFMA R16, R16, R18, R20 ;  /* 0x000000121010722b */ /* 0x008fe20000000014 */
[----:B------:R-:W-:Y:S01]  /*1410*/  FMUL R18, R4, UR11 ;  /* 0x0000000b04127c20 */ /* 0x000fe20008400000 */
[----:B------:R-:W-:-:S05]  /*1420*/  FMUL R20, R3, UR11 ;  /* 0x0000000b03147c20 */ /* 0x000fca0008400000 */
[----:B------:R-:W0:Y:S01]  /*1430*/  F2F.F64.F32 R18, R18 ;  /* 0x0000001200127310 */ /* 0x000e220000201800 */
[----:B------:R-:W-:-:S08]  /*1440*/  DFMA R16, R10, -1.5, R16 ;  /* 0xbff800000a10782b */ /* 0x000fd00000000010 */
        /* <DEDUP_REMOVED lines=8> */
[----:B------:R-:W-:Y:S01]  /*14d0*/  FMUL R4, R4, UR12 ;  /* 0x0000000c04047c20 */ /* 0x000fe20008400000 */
[----:B------:R-:W-:-:S03]  /*14e0*/  I2FP.F32.S32 R21, UR25 ;  /* 0x0000001900157c45 */ /* 0x000fc60008201400 */
[----:B------:R-:W-:Y:S01]  /*14f0*/  FMUL R6, R20, R6 ;  /* 0x0000000614067220 */ /* 0x000fe20000400000 */
[----:B------:R-:W-:-:S03]  /*1500*/  FMUL R20, R23, R20 ;  /* 0x0000001417147220 */ /* 0x000fc60000400000 */
[----:B------:R-:W-:Y:S01]  /*1510*/  FFMA R6, R21, R0, R6 ;  /* 0x0000000015067223 */ /* 0x000fe20000000006 */
[----:B------:R-:W-:-:S03]  /*1520*/  FFMA R20, R7, R21, R20 ;  /* 0x0000001507147223 */ /* 0x000fc60000000014 */
[----:B------:R-:W0:Y:S01]  /*1530*/  F2F.F64.F32 R16, R6 ;  /* 0x0000000600107310 */ /* 0x000e220000201800 */
[----:B------:R-:W-:Y:S01]  /*1540*/  FMUL R0, R6, 3 ;  /* 0x4040000006007820 */ /* 0x000fe20000400000 */
[----:B------:R-:W-:-:S03]  /*1550*/  FADD R5, -R5, R20 ;  /* 0x0000001405057221 */ /* 0x000fc60000000100 */
[C---:B------:R-:W-:Y:S01]  /*1560*/  FADD R22, R0.reuse, 1 ;  /* 0x3f80000000167421 */ /* 0x040fe20000000000 */
[----:B------:R-:W-:Y:S01]  /*1570*/  FFMA R20, R0, R20, R5 ;  /* 0x0000001400147223 */ /* 0x000fe20000000005 */
[----:B------:R-:W-:Y:S01]  /*1580*/  IADD3 R5, PT, PT, R2, 0x8, RZ ;  /* 0x0000000802057810 */ /* 0x000fe20007ffe0ff */
[----:B------:R-:W-:Y:S01]  /*1590*/  FMUL R0, R3, UR12 ;  /* 0x0000000c03007c20 */ /* 0x000fe20008400000 */
[----:B------:R-:W1:Y:S03]  /*15a0*/  F2F.F64.F32 R18, R22 ;  /* 0x0000001600127310 */ /* 0x000e660000201800 */
[----:B------:R-:W-:Y:S01]  /*15b0*/  IMAD.WIDE R12, R5, 0x4, R12 ;  /* 0x00000004050c7825 */ /* 0x000fe200078e020c */
[----:B0-----:R-:W-:-:S08]  /*15c0*/  DMUL R14, R16, 4.5 ;  /* 0x40120000100e7828 */ /* 0x001fd00000000000 */
[----:B-1----:R-:W-:Y:S02]  /*15d0*/  DFMA R18, R16, R14, R18 ;  /* 0x0000000e1012722b */ /* 0x002fe40000000012 */
[----:B------:R-:W0:Y:S06]  /*15e0*/  F2F.F64.F32 R14, R4 ;  /* 0x00000004000e7310 */ /* 0x000e2c0000201800 */
[----:B------:R-:W-:-:S08]  /*15f0*/  DFMA R18, R10, -1.5, R18 ;  /* 0xbff800000a12782b */ /* 0x000fd00000000012 */
[----:B0-----:R-:W-:-:S10]  /*1600*/  DMUL R14, R14, R18 ;  /* 0x000000120e0e7228 */ /* 0x001fd40000000000 */
[----:B------:R-:W0:Y:S02]  /*1610*/  F2F.F32.F64 R14, R14 ;  /* 0x0000000e000e7310 */ /* 0x000e240000301000 */
[----:B0-----:R-:W-:-:S04]  /*1620*/  FMUL R7, R14, UR6 ;  /* 0x000000060e077c20 */ /* 0x001fc80008400000 */
[----:B--2---:R-:W-:-:S04]  /*1630*/  FFMA R7, R8, UR7, R7 ;  /* 0x0000000708077c23 */ /* 0x004fc80008000007 */
[----:B------:R-:W-:-:S05]  /*1640*/  FFMA R7, R0, R20, R7 ;  /* 0x0000001400077223 */ /* 0x000fca0000000007 */
[----:B------:R-:W-:Y:S01]  /*1650*/  STG.E desc[UR4][R12.64], R7 ;  /* 0x000000070c007986 */ /* 0x000fe2000c101904 */
[----:B------:R-:W-:Y:S05]  /*1660*/  EXIT ;  /* 0x000000000000794d */ /* 0x000fea0003800000 */
        .weak           $__internal_0_$__cuda_sm3x_div_rn_noftz_f32_slowpath
        .type           $__internal_0_$__cuda_sm3x_div_rn_noftz_f32_slowpath,@function
        .size           $__internal_0_$__cuda_sm3x_div_rn_noftz_f32_slowpath,(.L_x_18 - $__internal_0_$__cuda_sm3x_div_rn_noftz_f32_slowpath)
$__internal_0_$__cuda_sm3x_div_rn_noftz_f32_slowpath:
[----:B------:R-:W-:Y:S01]  /*1670*/  SHF.R.U32.HI R11, RZ, 0x17, R4 ;  /* 0x00000017ff0b7819 */ /* 0x000fe20000011604 */
[----:B------:R-:W-:Y:S01]  /*1680*/  BSSY.RECONVERGENT B1, `(.L_x_6) ;  /* 0x0000063000017945 */ /* 0x000fe20003800200 */
[----:B------:R-:W-:Y:S02]  /*1690*/  SHF.R.U32.HI R22, RZ, 0x17, R5 ;  /* 0x00000017ff167819 */ /* 0x000fe40000011605 */
[----:B------:R-:W-:Y:S02]  /*16a0*/  LOP3.LUT R11, R11, 0xff, RZ, 0xc0, !PT ;  /* 0x000000ff0b0b7812 */ /* 0x000fe400078ec0ff */
[----:B------:R-:W-:Y:S02]  /*16b0*/  LOP3.LUT R22, R22, 0xff, RZ, 0xc0, !PT ;  /* 0x000000ff16167812 */ /* 0x000fe400078ec0ff */
[----:B------:R-:W-:Y:S02]  /*16c0*/  IADD3 R21, PT, PT, R11, -0x1, RZ ;  /* 0xffffffff0b157810 */ /* 0x000fe40007ffe0ff */
[----:B------:R-:W-:-:S02]  /*16d0*/  IADD3 R13, PT, PT, R22, -0x1, RZ ;  /* 0xffffffff160d7810 */ /* 0x000fc40007ffe0ff */
[----:B------:R-:W-:Y:S02]  /*16e0*/  ISETP.GT.U32.AND P0, PT, R21, 0xfd, PT ;  /* 0x000000fd1500780c */ /* 0x000fe40003f04070 */
[----:B------:R-:W-:Y:S02]  /*16f0*/  MOV R24, R4 ;  /* 0x0000000400187202 */ /* 0x000fe40000000f00 */
[----:B------:R-:W-:-:S13]  /*1700*/  ISETP.GT.U32.OR P0, PT, R13, 0xfd, P0 ;  /* 0x000000fd0d00780c */ /* 0x000fda0000704470 */
[----:B------:R-:W-:Y:S01]  /*1710*/  @!P0 MOV R12, RZ ;  /* 0x000000ff000c8202 */ /* 0x000fe20000000f00 */
[----:B------:R-:W-:Y:S06]  /*1720*/  @!P0 BRA `(.L_x_7) ;  /* 0x00000000005c8947 */ /* 0x000fec0003800000 */
[----:B------:R-:W-:Y:S02]  /*1730*/  FSETP.GTU.FTZ.AND P0, PT, |R5|, +INF , PT ;  /* 0x7f8000000500780b */ /* 0x000fe40003f1c200 */
[----:B------:R-:W-:-:S04]  /*1740*/  FSETP.GTU.FTZ.AND P1, PT, |R4|, +INF , PT ;  /* 0x7f8000000400780b */ /* 0x000fc80003f3c200 */
[----:B------:R-:W-:-:S13]  /*1750*/  PLOP3.LUT P0, PT, P0, P1, PT, 0xf8, 0x8f ;  /* 0x00000000008f781c */ /* 0x000fda0000703f70 */
[----:B------:R-:W-:Y:S05]  /*1760*/  @P0 BRA `(.L_x_8) ;  /* 0x00000004004c0947 */ /* 0x000fea0003800000 */
[----:B------:R-:W-:-:S13]  /*1770*/  LOP3.LUT P0, RZ, R24, 0x7fffffff, R5, 0xc8, !PT ;  /* 0x7fffffff18ff7812 */ /* 0x000fda000780c805 */
[----:B------:R-:W-:Y:S05]  /*1780*/  @!P0 BRA `(.L_x_9) ;  /* 0x00000004003c8947 */ /* 0x000fea0003800000 */
[C---:B------:R-:W-:Y:S02]  /*1790*/  FSETP.NEU.FTZ.AND P2, PT, |R5|.reuse, +INF , PT ;  /* 0x7f8000000500780b */ /* 0x040fe40003f5d200 */
[----:B------:R-:W-:Y:S02]  /*17a0*/  FSETP.NEU.FTZ.AND P1, PT, |R4|, +INF , PT ;  /* 0x7f8000000400780b */ /* 0x000fe40003f3d200 */
[----:B------:R-:W-:-:S11]  /*17b0*/  FSETP.NEU.FTZ.AND P0, PT, |R5|, +INF , PT ;  /* 0x7f8000000500780b */ /* 0x000fd60003f1d200 */
[----:B------:R-:W-:Y:S05]  /*17c0*/  @!P1 BRA !P2, `(.L_x_9) ;  /* 0x00000004002c9947 */ /* 0x000fea0005000000 */
[----:B------:R-:W-:-:S04]  /*17d0*/  LOP3.LUT P2, RZ, R5, 0x7fffffff, RZ, 0xc0, !PT ;  /* 0x7fffffff05ff7812 */ /* 0x000fc8000784c0ff */
[----:B------:R-:W-:-:S13]  /*17e0*/  PLOP3.LUT P1, PT, P1, P2, PT, 0x2f, 0xf2 ;  /* 0x0000000000f2781c */ /* 0x000fda0000f24577 */
[----:B------:R-:W-:Y:S05]  /*17f0*/  @P1 BRA `(.L_x_10) ;  /* 0x0000000400181947 */ /* 0x000fea0003800000 */
[----:B------:R-:W-:-:S04]  /*1800*/  LOP3.LUT P1, RZ, R24, 0x7fffffff, RZ, 0xc0, !PT ;  /* 0x7fffffff18ff7812 */ /* 0x000fc8000782c0ff */
[----:B------:R-:W-:-:S13]  /*1810*/  PLOP3.LUT P0, PT, P0, P1, PT, 0x2f, 0xf2 ;  /* 0x0000000000f2781c */ /* 0x000fda0000702577 */
[----:B------:R-:W-:Y:S05]  /*1820*/  @P0 BRA `(.L_x_11) ;  /* 0x0000000400000947 */ /* 0x000fea0003800000 */
[----:B------:R-:W-:Y:S02]  /*1830*/  ISETP.GE.AND P0, PT, R13, RZ, PT ;  /* 0x000000ff0d00720c */ /* 0x000fe40003f06270 */
[----:B------:R-:W-:-:S11]  /*1840*/  ISETP.GE.AND P1, PT, R21, RZ, PT ;  /* 0x000000ff1500720c */ /* 0x000fd60003f26270 */
[----:B------:R-:W-:Y:S01]  /*1850*/  @P0 MOV R12, RZ ;  /* 0x000000ff000c0202 */ /* 0x000fe20000000f00 */
[----:B------:R-:W-:Y:S01]  /*1860*/  @!P0 FFMA R5, R5, 1.84467440737095516160e+19, RZ ;  /* 0x5f80000005058823 */ /* 0x000fe200000000ff */
[----:B------:R-:W-:Y:S01]  /*1870*/  @!P0 MOV R12, 0xffffffc0 ;  /* 0xffffffc0000c8802 */ /* 0x000fe20000000f00 */
[----:B------:R-:W-:-:S03]  /*1880*/  @!P1 FFMA R24, R4, 1.84467440737095516160e+19, RZ ;  /* 0x5f80000004189823 */ /* 0x000fc600000000ff */
[----:B------:R-:W-:-:S07]  /*1890*/  @!P1 IADD3 R12, PT, PT, R12, 0x40, RZ ;  /* 0x000000400c0c9810 */ /* 0x000fce0007ffe0ff */
.L_x_7:
[----:B------:R-:W-:Y:S01]  /*18a0*/  LEA R13, R11, 0xc0800000, 0x17 ;  /* 0xc08000000b0d7811 */ /* 0x000fe200078eb8ff */
[----:B------:R-:W-:Y:S01]  /*18b0*/  BSSY.RECONVERGENT B2, `(.L_x_12) ;  /* 0x0000036000027945 */ /* 0x000fe20003800200 */
[----:B------:R-:W-:Y:S02]  /*18c0*/  IADD3 R22, PT, PT, R22, -0x7f, RZ ;  /* 0xffffff8116167810 */ /* 0x000fe40007ffe0ff */
[----:B------:R-:W-:-:S03]  /*18d0*/  IADD3 R21, PT, PT, -R13, R24, RZ ;  /* 0x000000180d157210 */ /* 0x000fc60007ffe1ff */
[C---:B------:R-:W-:Y:S01]  /*18e0*/  IMAD R5, R22.reuse, -0x800000, R5 ;  /* 0xff80000016057824 */ /* 0x040fe200078e0205 */
[----:B------:R0:W1:Y:S01]  /*18f0*/  MUFU.RCP R13, R21 ;  /* 0x00000015000d7308 */ /* 0x0000620000001000 */
[----:B------:R-:W-:Y:S01]  /*1900*/  FADD.FTZ R24, -R21, -RZ ;  /* 0x800000ff15187221 */ /* 0x000fe20000010100 */
[----:B0-----:R-:W-:-:S04]  /*1910*/  IADD3 R21, PT, PT, R22, 0x7f, -R11 ;  /* 0x0000007f16157810 */ /* 0x001fc80007ffe80b */
[----:B------:R-:W-:Y:S01]  /*1920*/  IADD3 R12, PT, PT, R21, R12, RZ ;  /* 0x0000000c150c7210 */ /* 0x000fe20007ffe0ff */
[----:B-1----:R-:W-:-:S04]  /*1930*/  FFMA R26, R13, R24, 1 ;  /* 0x3f8000000d1a7423 */ /* 0x002fc80000000018 */
[----:B------:R-:W-:-:S04]  /*1940*/  FFMA R26, R13, R26, R13 ;  /* 0x0000001a0d1a7223 */ /* 0x000fc8000000000d */
[----:B------:R-:W-:-:S04]  /*1950*/  FFMA R13, R5, R26, RZ ;  /* 0x0000001a050d7223 */ /* 0x000fc800000000ff */
[----:B------:R-:W-:-:S04]  /*1960*/  FFMA R25, R24, R13, R5 ;  /* 0x0000000d18197223 */ /* 0x000fc80000000005 */
[----:B------:R-:W-:-:S04]  /*1970*/  FFMA R13, R26, R25, R13 ;  /* 0x000000191a0d7223 */ /* 0x000fc8000000000d */
[----:B------:R-:W-:-:S04]  /*1980*/  FFMA R24, R24, R13, R5 ;  /* 0x0000000d18187223 */ /* 0x000fc80000000005 */
[----:B------:R-:W-:-:S05]  /*1990*/  FFMA R5, R26, R24, R13 ;  /* 0x000000181a057223 */ /* 0x000fca000000000d */
[----:B------:R-:W-:-:S04]  /*19a0*/  SHF.R.U32.HI R11, RZ, 0x17, R5 ;  /* 0x00000017ff0b7819 */ /* 0x000fc80000011605 */
[----:B------:R-:W-:-:S04]  /*19b0*/  LOP3.LUT R11, R11, 0xff, RZ, 0xc0, !PT ;  /* 0x000000ff0b0b7812 */ /* 0x000fc800078ec0ff */
[----:B------:R-:W-:-:S04]  /*19c0*/  IADD3 R11, PT, PT, R11, R12, RZ ;  /* 0x0000000c0b0b7210 */ /* 0x000fc80007ffe0ff */
[----:B------:R-:W-:-:S04]  /*19d0*/  IADD3 R21, PT, PT, R11, -0x1, RZ ;  /* 0xffffffff0b157810 */ /* 0x000fc80007ffe0ff */
[----:B------:R-:W-:-:S13]  /*19e0*/  ISETP.GE.U32.AND P0, PT, R21, 0xfe, PT ;  /* 0x000000fe1500780c */ /* 0x000fda0003f06070 */
[----:B------:R-:W-:Y:S05]  /*19f0*/  @!P0 BRA `(.L_x_13) ;  /* 0x0000000000808947 */ /* 0x000fea0003800000 */
[----:B------:R-:W-:-:S13]  /*1a00*/  ISETP.GT.AND P0, PT, R11, 0xfe, PT ;  /* 0x000000fe0b00780c */ /* 0x000fda0003f04270 */
[----:B------:R-:W-:Y:S05]  /*1a10*/  @P0 BRA `(.L_x_14) ;  /* 0x00000000006c0947 */ /* 0x000fea0003800000 */
[----:B------:R-:W-:-:S13]  /*1a20*/  ISETP.GE.AND P0, PT, R11, 0x1, PT ;  /* 0x000000010b00780c */ /* 0x000fda0003f06270 */
[----:B------:R-:W-:Y:S05]  /*1a30*/  @P0 BRA `(.L_x_15) ;  /* 0x0000000000740947 */ /* 0x000fea0003800000 */
[----:B------:R-:W-:Y:S02]  /*1a40*/  ISETP.GE.AND P0, PT, R11, -0x18, PT ;  /* 0xffffffe80b00780c */ /* 0x000fe40003f06270 */
[----:B------:R-:W-:-:S11]  /*1a50*/  LOP3.LUT R5, R5, 0x80000000, RZ, 0xc0, !PT ;  /* 0x8000000005057812 */ /* 0x000fd600078ec0ff */
[----:B------:R-:W-:Y:S05]  /*1a60*/  @!P0 BRA `(.L_x_15) ;  /* 0x0000000000688947 */ /* 0x000fea0003800000 */
[-CC-:B------:R-:W-:Y:S01]  /*1a70*/  FFMA.RZ R12, R26, R24.reuse, R13.reuse ;  /* 0x000000181a0c7223 */ /* 0x180fe2000000c00d */
[C---:B------:R-:W-:Y:S02]  /*1a80*/  IADD3 R22, PT, PT, R11.reuse, 0x20, RZ ;  /* 0x000000200b167810 */ /* 0x040fe40007ffe0ff */
[C---:B------:R-:W-:Y:S02]  /*1a90*/  ISETP.NE.AND P2, PT, R11.reuse, RZ, PT ;  /* 0x000000ff0b00720c */ /* 0x040fe40003f45270 */
[----:B------:R-:W-:Y:S01]  /*1aa0*/  LOP3.LUT R21, R12, 0x7fffff, RZ, 0xc0, !PT ;  /* 0x007fffff0c157812 */ /* 0x000fe200078ec0ff */
[CCC-:B------:R-:W-:Y:S01]  /*1ab0*/  FFMA.RP R12, R26.reuse, R24.reuse, R13.reuse ;  /* 0x000000181a0c7223 */ /* 0x1c0fe2000000800d */
[----:B------:R-:W-:Y:S01]  /*1ac0*/  FFMA.RM R13, R26, R24, R13 ;  /* 0x000000181a0d7223 */ /* 0x000fe2000000400d */
[----:B------:R-:W-:Y:S02]  /*1ad0*/  ISETP.NE.AND P1, PT, R11, RZ, PT ;  /* 0x000000ff0b00720c */ /* 0x000fe40003f25270 */
[----:B------:R-:W-:-:S02]  /*1ae0*/  LOP3.LUT R21, R21, 0x800000, RZ, 0xfc, !PT ;  /* 0x0080000015157812 */ /* 0x000fc400078efcff */
[----:B------:R-:W-:Y:S02]  /*1af0*/  IADD3 R11, PT, PT, -R11, RZ, RZ ;  /* 0x000000ff0b0b7210 */ /* 0x000fe40007ffe1ff */
[----:B------:R-:W-:Y:S02]  /*1b00*/  SHF.L.U32 R22, R21, R22, RZ ;  /* 0x0000001615167219 */ /* 0x000fe400000006ff */
[----:B------:R-:W-:Y:S02]  /*1b10*/  FSETP.NEU.FTZ.AND P0, PT, R12, R13, PT ;  /* 0x0000000d0c00720b */ /* 0x000fe40003f1d000 */
[----:B------:R-:W-:Y:S02]  /*1b20*/  SEL R12, R11, RZ, P2 ;  /* 0x000000ff0b0c7207 */ /* 0x000fe40001000000 */
[----:B------:R-:W-:Y:S02]  /*1b30*/  ISETP.NE.AND P1, PT, R22, RZ, P1 ;  /* 0x000000ff1600720c */ /* 0x000fe40000f25270 */
[----:B------:R-:W-:-:S02]  /*1b40*/  SHF.R.U32.HI R12, RZ, R12, R21 ;  /* 0x0000000cff0c7219 */ /* 0x000fc40000011615 */
[----:B------:R-:W-:Y:S02]  /*1b50*/  PLOP3.LUT P0, PT, P0, P1, PT, 0xf8, 0x8f ;  /* 0x00000000008f781c */ /* 0x000fe40000703f70 */
[----:B------:R-:W-:Y:S02]  /*1b60*/  SHF.R.U32.HI R22, RZ, 0x1, R12 ;  /* 0x00000001ff167819 */ /* 0x000fe4000001160c */
[----:B------:R-:W-:-:S04]  /*1b70*/  SEL R11, RZ, 0x1, !P0 ;  /* 0x00000001ff0b7807 */ /* 0x000fc80004000000 */
[----:B------:R-:W-:-:S04]  /*1b80*/  LOP3.LUT R11, R11, 0x1, R22, 0xf8, !PT ;  /* 0x000000010b0b7812 */ /* 0x000fc800078ef816 */
[----:B------:R-:W-:-:S04]  /*1b90*/  LOP3.LUT R11, R11, R12, RZ, 0xc0, !PT ;  /* 0x0000000c0b0b7212 */ /* 0x000fc800078ec0ff */
[----:B------:R-:W-:-:S04]  /*1ba0*/  IADD3 R22, PT, PT, R22, R11, RZ ;  /* 0x0000000b16167210 */ /* 0x000fc80007ffe0ff */
[----:B------:R-:W-:Y:S01]  /*1bb0*/  LOP3.LUT R5, R22, R5, RZ, 0xfc, !PT ;  /* 0x0000000516057212 */ /* 0x000fe200078efcff */
[----:B------:R-:W-:Y:S06]  /*1bc0*/  BRA `(.L_x_15) ;  /* 0x0000000000107947 */ /* 0x000fec0003800000 */
.L_x_14:
[----:B------:R-:W-:-:S04]  /*1bd0*/  LOP3.LUT R5, R5, 0x80000000, RZ, 0xc0, !PT ;  /* 0x8000000005057812 */ /* 0x000fc800078ec0ff */
[----:B------:R-:W-:Y:S01]  /*1be0*/  LOP3.LUT R5, R5, 0x7f800000, RZ, 0xfc, !PT ;  /* 0x7f80000005057812 */ /* 0x000fe200078efcff */
[----:B------:R-:W-:Y:S06]  /*1bf0*/  BRA `(.L_x_15) ;  /* 0x0000000000047947 */ /* 0x000fec0003800000 */
.L_x_13:
[----:B------:R-:W-:-:S07]  /*1c00*/  LEA R5, R12, R5, 0x17 ;  /* 0x000000050c057211 */ /* 0x000fce00078eb8ff */
.L_x_15:
[----:B------:R-:W-:Y:S05]  /*1c10*/  BSYNC.RECONVERGENT B2 ;  /* 0x0000000000027941 */ /* 0x000fea0003800200 */
.L_x_12:
[----:B------:R-:W-:Y:S05]  /*1c20*/  BRA `(.L_x_16) ;  /* 0x0000000000207947 */ /* 0x000fea0003800000 */
.L_x_11:
[----:B------:R-:W-:-:S04]  /*1c30*/  LOP3.LUT R5, R24, 0x80000000, R5, 0x48, !PT ;  /* 0x8000000018057812 */ /* 0x000fc800078e4805 */
[----:B------:R-:W-:Y:S01]  /*1c40*/  LOP3.LUT R5, R5, 0x7f800000, RZ, 0xfc, !PT ;  /* 0x7f80000005057812 */ /* 0x000fe200078efcff */
[----:B------:R-:W-:Y:S06]  /*1c50*/  BRA `(.L_x_16) ;  /* 0x0000000000147947 */ /* 0x000fec0003800000 */
.L_x_10:
[----:B------:R-:W-:Y:S01]  /*1c60*/  LOP3.LUT R5, R24, 0x80000000, R5, 0x48, !PT ;  /* 0x8000000018057812 */ /* 0x000fe200078e4805 */
[----:B------:R-:W-:Y:S06]  /*1c70*/  BRA `(.L_x_16) ;  /* 0x00000000000c7947 */ /* 0x000fec0003800000 */
.L_x_9:
[----:B------:R-:W0:Y:S01]  /*1c80*/  MUFU.RSQ R5, -QNAN ;  /* 0xffc0000000057908 */ /* 0x000e220000001400 */
[----:B------:R-:W-:Y:S05]  /*1c90*/  BRA `(.L_x_16) ;  /* 0x0000000000047947 */ /* 0x000fea0003800000 */
.L_x_8:
[----:B------:R-:W-:-:S07]  /*1ca0*/  FADD.FTZ R5, R5, R4 ;  /* 0x0000000405057221 */ /* 0x000fce0000010000 */
.L_x_16:
[----:B------:R-:W-:Y:S05]  /*1cb0*/  BSYNC.RECONVERGENT B1 ;  /* 0x0000000000017941 */ /* 0x000fea0003800200 */
.L_x_6:
[----:B------:R-:W-:-:S04]  /*1cc0*/  HFMA2 R11, -RZ, RZ, 0, 0 ;  /* 0x00000000ff0b7431 */ /* 0x000fc800000001ff */
[----:B0-----:R-:W-:Y:S05]  /*1cd0*/  RET.REL.NODEC R10 `(_Z11d_CollisionPfS_ff) ;  /* 0xffffffe00ac87950 */ /* 0x001fea0003c3ffff */
.L_x_17:
        /* <DEDUP_REMOVED lines=10> */
.L_x_18:


//--------------------- .nv.shared.reserved.0     --------------------------
	.section	.nv.shared.reserved.0,"aw",@nobits
	.weak		__nv_reservedSMEM_offset_0_alias
	.size		__nv_reservedSMEM_offset_0_alias, 0, 64
	.other		__nv_reservedSMEM_offset_0_alias,@"STO_CUDA_RESERVED_SHARED STV_DEFAULT"
__nv_reservedSMEM_offset_0_alias:
	.zero		0
	.zero		64


//--------------------- .nv.constant0._Z11d_AdvectionPfS_ --------------------------
	.section	.nv.constant0._Z11d_AdvectionPfS_,"a",@progbits
	.sectionflags	@""
	.align	4
.nv.constant0._Z11d_AdvectionPfS_:
	.zero		912


//--------------------- .nv.constant0._Z14d_ImposeFieldsPfS_ --------------------------
	.section	.nv.constant0._Z14d_ImposeFieldsPfS_,"a",@progbits
	.sectionflags	@""
	.align	4
.nv.constant0._Z14d_ImposeFieldsPfS_:
	.zero		912


//--------------------- .nv.constant0._Z11d_CollisionPfS_ff --------------------------
	.section	.nv.constant0._Z11d_CollisionPfS_ff,"a",@progbits
	.sectionflags	@""
	.align	4
.nv.constant0._Z11d_CollisionPfS_ff:
	.zero		920


//--------------------- SYMBOLS --------------------------

	.type		.nv.reservedSmem.offset0,@object
	.size		.nv.reservedSmem.offset0,0x4
